//
// Generated by NVIDIA NVVM Compiler
//
// Compiler Build ID: CL-36424714
// Cuda compilation tools, release 13.0, V13.0.88
// Based on NVVM 20.0.0
//

.version 9.0
.target sm_100
.address_size 64

	// .globl	_Z24Vector_Multiply_ConstantPfS_fi
// _ZZ17DotProduct_KernelPfS_S_S_iE5cache has been demoted
// _ZZ14FinalReductionPfS_iE5cache has been demoted

.visible .entry _Z24Vector_Multiply_ConstantPfS_fi(
	.param .u64 .ptr .align 1 _Z24Vector_Multiply_ConstantPfS_fi_param_0,
	.param .u64 .ptr .align 1 _Z24Vector_Multiply_ConstantPfS_fi_param_1,
	.param .f32 _Z24Vector_Multiply_ConstantPfS_fi_param_2,
	.param .u32 _Z24Vector_Multiply_ConstantPfS_fi_param_3
)
{
	.reg .pred 	%p<2>;
	.reg .b32 	%r<6>;
	.reg .b32 	%f<4>;
	.reg .b64 	%rd<8>;

	ld.param.u64 	%rd1, [_Z24Vector_Multiply_ConstantPfS_fi_param_0];
	ld.param.u64 	%rd2, [_Z24Vector_Multiply_ConstantPfS_fi_param_1];
	ld.param.f32 	%f1, [_Z24Vector_Multiply_ConstantPfS_fi_param_2];
	ld.param.u32 	%r2, [_Z24Vector_Multiply_ConstantPfS_fi_param_3];
	mov.u32 	%r3, %ctaid.x;
	mov.u32 	%r4, %ntid.x;
	mov.u32 	%r5, %tid.x;
	mad.lo.s32 	%r1, %r3, %r4, %r5;
	setp.ge.s32 	%p1, %r1, %r2;
	@%p1 bra 	$L__BB0_2;
	cvta.to.global.u64 	%rd3, %rd2;
	cvta.to.global.u64 	%rd4, %rd1;
	mul.wide.s32 	%rd5, %r1, 4;
	add.s64 	%rd6, %rd3, %rd5;
	ld.global.f32 	%f2, [%rd6];
	mul.f32 	%f3, %f1, %f2;
	add.s64 	%rd7, %rd4, %rd5;
	st.global.f32 	[%rd7], %f3;
$L__BB0_2:
	ret;

}
	// .globl	_Z15SpMV_CSR_KernelPiS_PfS0_S0_i
.visible .entry _Z15SpMV_CSR_KernelPiS_PfS0_S0_i(
	.param .u64 .ptr .align 1 _Z15SpMV_CSR_KernelPiS_PfS0_S0_i_param_0,
	.param .u64 .ptr .align 1 _Z15SpMV_CSR_KernelPiS_PfS0_S0_i_param_1,
	.param .u64 .ptr .align 1 _Z15SpMV_CSR_KernelPiS_PfS0_S0_i_param_2,
	.param .u64 .ptr .align 1 _Z15SpMV_CSR_KernelPiS_PfS0_S0_i_param_3,
	.param .u64 .ptr .align 1 _Z15SpMV_CSR_KernelPiS_PfS0_S0_i_param_4,
	.param .u32 _Z15SpMV_CSR_KernelPiS_PfS0_S0_i_param_5
)
{
	.reg .pred 	%p<11>;
	.reg .b32 	%r<65>;
	.reg .b32 	%f<112>;
	.reg .b64 	%rd<87>;

	ld.param.u64 	%rd6, [_Z15SpMV_CSR_KernelPiS_PfS0_S0_i_param_0];
	ld.param.u64 	%rd8, [_Z15SpMV_CSR_KernelPiS_PfS0_S0_i_param_1];
	ld.param.u64 	%rd9, [_Z15SpMV_CSR_KernelPiS_PfS0_S0_i_param_2];
	ld.param.u64 	%rd10, [_Z15SpMV_CSR_KernelPiS_PfS0_S0_i_param_3];
	ld.param.u64 	%rd7, [_Z15SpMV_CSR_KernelPiS_PfS0_S0_i_param_4];
	ld.param.u32 	%r23, [_Z15SpMV_CSR_KernelPiS_PfS0_S0_i_param_5];
	cvta.to.global.u64 	%rd1, %rd10;
	cvta.to.global.u64 	%rd2, %rd8;
	cvta.to.global.u64 	%rd3, %rd9;
	mov.u32 	%r24, %ctaid.x;
	mov.u32 	%r25, %ntid.x;
	mov.u32 	%r26, %tid.x;
	mad.lo.s32 	%r1, %r24, %r25, %r26;
	setp.ge.s32 	%p1, %r1, %r23;
	@%p1 bra 	$L__BB1_15;
	cvta.to.global.u64 	%rd11, %rd6;
	mul.wide.s32 	%rd12, %r1, 4;
	add.s64 	%rd13, %rd11, %rd12;
	ld.global.u32 	%r60, [%rd13];
	ld.global.u32 	%r3, [%rd13+4];
	setp.ge.s32 	%p2, %r60, %r3;
	mov.f32 	%f111, 0f00000000;
	@%p2 bra 	$L__BB1_14;
	sub.s32 	%r4, %r3, %r60;
	and.b32  	%r5, %r4, 15;
	sub.s32 	%r27, %r60, %r3;
	setp.gt.u32 	%p3, %r27, -16;
	mov.f32 	%f111, 0f00000000;
	@%p3 bra 	$L__BB1_5;
	and.b32  	%r28, %r4, -16;
	neg.s32 	%r58, %r28;
	add.s64 	%rd4, %rd3, 32;
	add.s64 	%rd5, %rd2, 32;
	mov.f32 	%f111, 0f00000000;
$L__BB1_4:
	.pragma "nounroll";
	mul.wide.s32 	%rd14, %r60, 4;
	add.s64 	%rd15, %rd4, %rd14;
	add.s64 	%rd16, %rd5, %rd14;
	ld.global.f32 	%f18, [%rd15+-32];
	ld.global.u32 	%r29, [%rd16+-32];
	mul.wide.s32 	%rd17, %r29, 4;
	add.s64 	%rd18, %rd1, %rd17;
	ld.global.f32 	%f19, [%rd18];
	fma.rn.f32 	%f20, %f18, %f19, %f111;
	ld.global.f32 	%f21, [%rd15+-28];
	ld.global.u32 	%r30, [%rd16+-28];
	mul.wide.s32 	%rd19, %r30, 4;
	add.s64 	%rd20, %rd1, %rd19;
	ld.global.f32 	%f22, [%rd20];
	fma.rn.f32 	%f23, %f21, %f22, %f20;
	ld.global.f32 	%f24, [%rd15+-24];
	ld.global.u32 	%r31, [%rd16+-24];
	mul.wide.s32 	%rd21, %r31, 4;
	add.s64 	%rd22, %rd1, %rd21;
	ld.global.f32 	%f25, [%rd22];
	fma.rn.f32 	%f26, %f24, %f25, %f23;
	ld.global.f32 	%f27, [%rd15+-20];
	ld.global.u32 	%r32, [%rd16+-20];
	mul.wide.s32 	%rd23, %r32, 4;
	add.s64 	%rd24, %rd1, %rd23;
	ld.global.f32 	%f28, [%rd24];
	fma.rn.f32 	%f29, %f27, %f28, %f26;
	ld.global.f32 	%f30, [%rd15+-16];
	ld.global.u32 	%r33, [%rd16+-16];
	mul.wide.s32 	%rd25, %r33, 4;
	add.s64 	%rd26, %rd1, %rd25;
	ld.global.f32 	%f31, [%rd26];
	fma.rn.f32 	%f32, %f30, %f31, %f29;
	ld.global.f32 	%f33, [%rd15+-12];
	ld.global.u32 	%r34, [%rd16+-12];
	mul.wide.s32 	%rd27, %r34, 4;
	add.s64 	%rd28, %rd1, %rd27;
	ld.global.f32 	%f34, [%rd28];
	fma.rn.f32 	%f35, %f33, %f34, %f32;
	ld.global.f32 	%f36, [%rd15+-8];
	ld.global.u32 	%r35, [%rd16+-8];
	mul.wide.s32 	%rd29, %r35, 4;
	add.s64 	%rd30, %rd1, %rd29;
	ld.global.f32 	%f37, [%rd30];
	fma.rn.f32 	%f38, %f36, %f37, %f35;
	ld.global.f32 	%f39, [%rd15+-4];
	ld.global.u32 	%r36, [%rd16+-4];
	mul.wide.s32 	%rd31, %r36, 4;
	add.s64 	%rd32, %rd1, %rd31;
	ld.global.f32 	%f40, [%rd32];
	fma.rn.f32 	%f41, %f39, %f40, %f38;
	ld.global.f32 	%f42, [%rd15];
	ld.global.u32 	%r37, [%rd16];
	mul.wide.s32 	%rd33, %r37, 4;
	add.s64 	%rd34, %rd1, %rd33;
	ld.global.f32 	%f43, [%rd34];
	fma.rn.f32 	%f44, %f42, %f43, %f41;
	ld.global.f32 	%f45, [%rd15+4];
	ld.global.u32 	%r38, [%rd16+4];
	mul.wide.s32 	%rd35, %r38, 4;
	add.s64 	%rd36, %rd1, %rd35;
	ld.global.f32 	%f46, [%rd36];
	fma.rn.f32 	%f47, %f45, %f46, %f44;
	ld.global.f32 	%f48, [%rd15+8];
	ld.global.u32 	%r39, [%rd16+8];
	mul.wide.s32 	%rd37, %r39, 4;
	add.s64 	%rd38, %rd1, %rd37;
	ld.global.f32 	%f49, [%rd38];
	fma.rn.f32 	%f50, %f48, %f49, %f47;
	ld.global.f32 	%f51, [%rd15+12];
	ld.global.u32 	%r40, [%rd16+12];
	mul.wide.s32 	%rd39, %r40, 4;
	add.s64 	%rd40, %rd1, %rd39;
	ld.global.f32 	%f52, [%rd40];
	fma.rn.f32 	%f53, %f51, %f52, %f50;
	ld.global.f32 	%f54, [%rd15+16];
	ld.global.u32 	%r41, [%rd16+16];
	mul.wide.s32 	%rd41, %r41, 4;
	add.s64 	%rd42, %rd1, %rd41;
	ld.global.f32 	%f55, [%rd42];
	fma.rn.f32 	%f56, %f54, %f55, %f53;
	ld.global.f32 	%f57, [%rd15+20];
	ld.global.u32 	%r42, [%rd16+20];
	mul.wide.s32 	%rd43, %r42, 4;
	add.s64 	%rd44, %rd1, %rd43;
	ld.global.f32 	%f58, [%rd44];
	fma.rn.f32 	%f59, %f57, %f58, %f56;
	ld.global.f32 	%f60, [%rd15+24];
	ld.global.u32 	%r43, [%rd16+24];
	mul.wide.s32 	%rd45, %r43, 4;
	add.s64 	%rd46, %rd1, %rd45;
	ld.global.f32 	%f61, [%rd46];
	fma.rn.f32 	%f62, %f60, %f61, %f59;
	ld.global.f32 	%f63, [%rd15+28];
	ld.global.u32 	%r44, [%rd16+28];
	mul.wide.s32 	%rd47, %r44, 4;
	add.s64 	%rd48, %rd1, %rd47;
	ld.global.f32 	%f64, [%rd48];
	fma.rn.f32 	%f111, %f63, %f64, %f62;
	add.s32 	%r60, %r60, 16;
	add.s32 	%r58, %r58, 16;
	setp.ne.s32 	%p4, %r58, 0;
	@%p4 bra 	$L__BB1_4;
$L__BB1_5:
	setp.eq.s32 	%p5, %r5, 0;
	@%p5 bra 	$L__BB1_14;
	and.b32  	%r12, %r4, 7;
	setp.lt.u32 	%p6, %r5, 8;
	@%p6 bra 	$L__BB1_8;
	mul.wide.s32 	%rd49, %r60, 4;
	add.s64 	%rd50, %rd3, %rd49;
	ld.global.f32 	%f66, [%rd50];
	add.s64 	%rd51, %rd2, %rd49;
	ld.global.u32 	%r45, [%rd51];
	mul.wide.s32 	%rd52, %r45, 4;
	add.s64 	%rd53, %rd1, %rd52;
	ld.global.f32 	%f67, [%rd53];
	fma.rn.f32 	%f68, %f66, %f67, %f111;
	ld.global.f32 	%f69, [%rd50+4];
	ld.global.u32 	%r46, [%rd51+4];
	mul.wide.s32 	%rd54, %r46, 4;
	add.s64 	%rd55, %rd1, %rd54;
	ld.global.f32 	%f70, [%rd55];
	fma.rn.f32 	%f71, %f69, %f70, %f68;
	ld.global.f32 	%f72, [%rd50+8];
	ld.global.u32 	%r47, [%rd51+8];
	mul.wide.s32 	%rd56, %r47, 4;
	add.s64 	%rd57, %rd1, %rd56;
	ld.global.f32 	%f73, [%rd57];
	fma.rn.f32 	%f74, %f72, %f73, %f71;
	ld.global.f32 	%f75, [%rd50+12];
	ld.global.u32 	%r48, [%rd51+12];
	mul.wide.s32 	%rd58, %r48, 4;
	add.s64 	%rd59, %rd1, %rd58;
	ld.global.f32 	%f76, [%rd59];
	fma.rn.f32 	%f77, %f75, %f76, %f74;
	ld.global.f32 	%f78, [%rd50+16];
	ld.global.u32 	%r49, [%rd51+16];
	mul.wide.s32 	%rd60, %r49, 4;
	add.s64 	%rd61, %rd1, %rd60;
	ld.global.f32 	%f79, [%rd61];
	fma.rn.f32 	%f80, %f78, %f79, %f77;
	ld.global.f32 	%f81, [%rd50+20];
	ld.global.u32 	%r50, [%rd51+20];
	mul.wide.s32 	%rd62, %r50, 4;
	add.s64 	%rd63, %rd1, %rd62;
	ld.global.f32 	%f82, [%rd63];
	fma.rn.f32 	%f83, %f81, %f82, %f80;
	ld.global.f32 	%f84, [%rd50+24];
	ld.global.u32 	%r51, [%rd51+24];
	mul.wide.s32 	%rd64, %r51, 4;
	add.s64 	%rd65, %rd1, %rd64;
	ld.global.f32 	%f85, [%rd65];
	fma.rn.f32 	%f86, %f84, %f85, %f83;
	ld.global.f32 	%f87, [%rd50+28];
	ld.global.u32 	%r52, [%rd51+28];
	mul.wide.s32 	%rd66, %r52, 4;
	add.s64 	%rd67, %rd1, %rd66;
	ld.global.f32 	%f88, [%rd67];
	fma.rn.f32 	%f111, %f87, %f88, %f86;
	add.s32 	%r60, %r60, 8;
$L__BB1_8:
	setp.eq.s32 	%p7, %r12, 0;
	@%p7 bra 	$L__BB1_14;
	and.b32  	%r15, %r4, 3;
	setp.lt.u32 	%p8, %r12, 4;
	@%p8 bra 	$L__BB1_11;
	mul.wide.s32 	%rd68, %r60, 4;
	add.s64 	%rd69, %rd3, %rd68;
	ld.global.f32 	%f90, [%rd69];
	add.s64 	%rd70, %rd2, %rd68;
	ld.global.u32 	%r53, [%rd70];
	mul.wide.s32 	%rd71, %r53, 4;
	add.s64 	%rd72, %rd1, %rd71;
	ld.global.f32 	%f91, [%rd72];
	fma.rn.f32 	%f92, %f90, %f91, %f111;
	ld.global.f32 	%f93, [%rd69+4];
	ld.global.u32 	%r54, [%rd70+4];
	mul.wide.s32 	%rd73, %r54, 4;
	add.s64 	%rd74, %rd1, %rd73;
	ld.global.f32 	%f94, [%rd74];
	fma.rn.f32 	%f95, %f93, %f94, %f92;
	ld.global.f32 	%f96, [%rd69+8];
	ld.global.u32 	%r55, [%rd70+8];
	mul.wide.s32 	%rd75, %r55, 4;
	add.s64 	%rd76, %rd1, %rd75;
	ld.global.f32 	%f97, [%rd76];
	fma.rn.f32 	%f98, %f96, %f97, %f95;
	ld.global.f32 	%f99, [%rd69+12];
	ld.global.u32 	%r56, [%rd70+12];
	mul.wide.s32 	%rd77, %r56, 4;
	add.s64 	%rd78, %rd1, %rd77;
	ld.global.f32 	%f100, [%rd78];
	fma.rn.f32 	%f111, %f99, %f100, %f98;
	add.s32 	%r60, %r60, 4;
$L__BB1_11:
	setp.eq.s32 	%p9, %r15, 0;
	@%p9 bra 	$L__BB1_14;
	neg.s32 	%r63, %r15;
$L__BB1_13:
	.pragma "nounroll";
	mul.wide.s32 	%rd79, %r60, 4;
	add.s64 	%rd80, %rd2, %rd79;
	add.s64 	%rd81, %rd3, %rd79;
	ld.global.f32 	%f101, [%rd81];
	ld.global.u32 	%r57, [%rd80];
	mul.wide.s32 	%rd82, %r57, 4;
	add.s64 	%rd83, %rd1, %rd82;
	ld.global.f32 	%f102, [%rd83];
	fma.rn.f32 	%f111, %f101, %f102, %f111;
	add.s32 	%r60, %r60, 1;
	add.s32 	%r63, %r63, 1;
	setp.ne.s32 	%p10, %r63, 0;
	@%p10 bra 	$L__BB1_13;
$L__BB1_14:
	cvta.to.global.u64 	%rd84, %rd7;
	add.s64 	%rd86, %rd84, %rd12;
	st.global.f32 	[%rd86], %f111;
$L__BB1_15:
	ret;

}
	// .globl	_Z17DotProduct_KernelPfS_S_S_i
.visible .entry _Z17DotProduct_KernelPfS_S_S_i(
	.param .u64 .ptr .align 1 _Z17DotProduct_KernelPfS_S_S_i_param_0,
	.param .u64 .ptr .align 1 _Z17DotProduct_KernelPfS_S_S_i_param_1,
	.param .u64 .ptr .align 1 _Z17DotProduct_KernelPfS_S_S_i_param_2,
	.param .u64 .ptr .align 1 _Z17DotProduct_KernelPfS_S_S_i_param_3,
	.param .u32 _Z17DotProduct_KernelPfS_S_S_i_param_4
)
{
	.reg .pred 	%p<7>;
	.reg .b32 	%r<19>;
	.reg .b32 	%f<14>;
	.reg .b64 	%rd<12>;
	// demoted variable
	.shared .align 4 .b8 _ZZ17DotProduct_KernelPfS_S_S_iE5cache[512];
	ld.param.u64 	%rd3, [_Z17DotProduct_KernelPfS_S_S_i_param_0];
	ld.param.u64 	%rd4, [_Z17DotProduct_KernelPfS_S_S_i_param_1];
	ld.param.u64 	%rd5, [_Z17DotProduct_KernelPfS_S_S_i_param_3];
	ld.param.u32 	%r11, [_Z17DotProduct_KernelPfS_S_S_i_param_4];
	mov.u32 	%r1, %tid.x;
	mov.u32 	%r2, %ctaid.x;
	mov.u32 	%r18, %ntid.x;
	mad.lo.s32 	%r17, %r2, %r18, %r1;
	setp.ge.s32 	%p1, %r17, %r11;
	mov.f32 	%f13, 0f00000000;
	@%p1 bra 	$L__BB2_3;
	mov.u32 	%r12, %nctaid.x;
	mul.lo.s32 	%r5, %r18, %r12;
	cvta.to.global.u64 	%rd1, %rd3;
	cvta.to.global.u64 	%rd2, %rd4;
	mov.f32 	%f13, 0f00000000;
$L__BB2_2:
	mul.wide.s32 	%rd6, %r17, 4;
	add.s64 	%rd7, %rd1, %rd6;
	ld.global.f32 	%f6, [%rd7];
	add.s64 	%rd8, %rd2, %rd6;
	ld.global.f32 	%f7, [%rd8];
	fma.rn.f32 	%f13, %f6, %f7, %f13;
	add.s32 	%r17, %r17, %r5;
	setp.lt.s32 	%p2, %r17, %r11;
	@%p2 bra 	$L__BB2_2;
$L__BB2_3:
	shl.b32 	%r13, %r1, 2;
	mov.u32 	%r14, _ZZ17DotProduct_KernelPfS_S_S_iE5cache;
	add.s32 	%r8, %r14, %r13;
	st.shared.f32 	[%r8], %f13;
	bar.sync 	0;
	setp.lt.u32 	%p3, %r18, 2;
	@%p3 bra 	$L__BB2_7;
$L__BB2_4:
	shr.u32 	%r10, %r18, 1;
	setp.ge.u32 	%p4, %r1, %r10;
	@%p4 bra 	$L__BB2_6;
	shl.b32 	%r15, %r10, 2;
	add.s32 	%r16, %r8, %r15;
	ld.shared.f32 	%f8, [%r16];
	ld.shared.f32 	%f9, [%r8];
	add.f32 	%f10, %f8, %f9;
	st.shared.f32 	[%r8], %f10;
$L__BB2_6:
	bar.sync 	0;
	setp.gt.u32 	%p5, %r18, 3;
	mov.u32 	%r18, %r10;
	@%p5 bra 	$L__BB2_4;
$L__BB2_7:
	setp.ne.s32 	%p6, %r1, 0;
	@%p6 bra 	$L__BB2_9;
	ld.shared.f32 	%f11, [_ZZ17DotProduct_KernelPfS_S_S_iE5cache];
	cvta.to.global.u64 	%rd9, %rd5;
	mul.wide.u32 	%rd10, %r2, 4;
	add.s64 	%rd11, %rd9, %rd10;
	st.global.f32 	[%rd11], %f11;
$L__BB2_9:
	ret;

}
	// .globl	_Z14FinalReductionPfS_i
.visible .entry _Z14FinalReductionPfS_i(
	.param .u64 .ptr .align 1 _Z14FinalReductionPfS_i_param_0,
	.param .u64 .ptr .align 1 _Z14FinalReductionPfS_i_param_1,
	.param .u32 _Z14FinalReductionPfS_i_param_2
)
{
	.reg .pred 	%p<6>;
	.reg .b32 	%r<13>;
	.reg .b32 	%f<6>;
	.reg .b64 	%rd<7>;
	// demoted variable
	.shared .align 4 .b8 _ZZ14FinalReductionPfS_iE5cache[512];
	ld.param.u64 	%rd1, [_Z14FinalReductionPfS_i_param_0];
	ld.param.u64 	%rd2, [_Z14FinalReductionPfS_i_param_1];
	ld.param.u32 	%r6, [_Z14FinalReductionPfS_i_param_2];
	mov.u32 	%r1, %tid.x;
	setp.ge.s32 	%p1, %r1, %r6;
	shl.b32 	%r7, %r1, 2;
	mov.u32 	%r8, _ZZ14FinalReductionPfS_iE5cache;
	add.s32 	%r2, %r8, %r7;
	@%p1 bra 	$L__BB3_2;
	cvta.to.global.u64 	%rd3, %rd1;
	mul.wide.u32 	%rd4, %r1, 4;
	add.s64 	%rd5, %rd3, %rd4;
	ld.global.f32 	%f1, [%rd5];
	st.shared.f32 	[%r2], %f1;
	bra.uni 	$L__BB3_3;
$L__BB3_2:
	mov.b32 	%r9, 0;
	st.shared.u32 	[%r2], %r9;
$L__BB3_3:
	bar.sync 	0;
	mov.u32 	%r12, %ntid.x;
	setp.lt.u32 	%p2, %r12, 2;
	@%p2 bra 	$L__BB3_7;
$L__BB3_4:
	shr.u32 	%r5, %r12, 1;
	setp.ge.u32 	%p3, %r1, %r5;
	@%p3 bra 	$L__BB3_6;
	shl.b32 	%r10, %r5, 2;
	add.s32 	%r11, %r2, %r10;
	ld.shared.f32 	%f2, [%r11];
	ld.shared.f32 	%f3, [%r2];
	add.f32 	%f4, %f2, %f3;
	st.shared.f32 	[%r2], %f4;
$L__BB3_6:
	bar.sync 	0;
	setp.gt.u32 	%p4, %r12, 3;
	mov.u32 	%r12, %r5;
	@%p4 bra 	$L__BB3_4;
$L__BB3_7:
	setp.ne.s32 	%p5, %r1, 0;
	@%p5 bra 	$L__BB3_9;
	ld.shared.f32 	%f5, [_ZZ14FinalReductionPfS_iE5cache];
	cvta.to.global.u64 	%rd6, %rd2;
	st.global.f32 	[%rd6], %f5;
$L__BB3_9:
	ret;

}
	// .globl	_Z11Vector_AXPYPfS_fi
.visible .entry _Z11Vector_AXPYPfS_fi(
	.param .u64 .ptr .align 1 _Z11Vector_AXPYPfS_fi_param_0,
	.param .u64 .ptr .align 1 _Z11Vector_AXPYPfS_fi_param_1,
	.param .f32 _Z11Vector_AXPYPfS_fi_param_2,
	.param .u32 _Z11Vector_AXPYPfS_fi_param_3
)
{
	.reg .pred 	%p<2>;
	.reg .b32 	%r<6>;
	.reg .b32 	%f<5>;
	.reg .b64 	%rd<8>;

	ld.param.u64 	%rd1, [_Z11Vector_AXPYPfS_fi_param_0];
	ld.param.u64 	%rd2, [_Z11Vector_AXPYPfS_fi_param_1];
	ld.param.f32 	%f1, [_Z11Vector_AXPYPfS_fi_param_2];
	ld.param.u32 	%r2, [_Z11Vector_AXPYPfS_fi_param_3];
	mov.u32 	%r3, %ctaid.x;
	mov.u32 	%r4, %ntid.x;
	mov.u32 	%r5, %tid.x;
	mad.lo.s32 	%r1, %r3, %r4, %r5;
	setp.ge.s32 	%p1, %r1, %r2;
	@%p1 bra 	$L__BB4_2;
	cvta.to.global.u64 	%rd3, %rd2;
	cvta.to.global.u64 	%rd4, %rd1;
	mul.wide.s32 	%rd5, %r1, 4;
	add.s64 	%rd6, %rd3, %rd5;
	ld.global.f32 	%f2, [%rd6];
	add.s64 	%rd7, %rd4, %rd5;
	ld.global.f32 	%f3, [%rd7];
	fma.rn.f32 	%f4, %f1, %f2, %f3;
	st.global.f32 	[%rd7], %f4;
$L__BB4_2:
	ret;

}


// ===== COMPILED SASS (sm_100) =====

	.target	sm_100

	.elftype	@"ET_EXEC"


//--------------------- .note.nv.tkinfo           --------------------------
	.section	.note.nv.tkinfo,"",@"SHT_NOTE"
	.sectionflags	@"SHF_NOTE_NV_TKINFO"
	.tkinfo
        /*0018*/ 	.word	0x00000002
        /*0030*/ 	.string	""
        /*0030*/ 	.string	"ptxas"
        /*0030*/ 	.string	"Cuda compilation tools, release 13.0, V13.0.88"
        /*0030*/ 	.string	"Build cuda_13.0.r13.0/compiler.36424714_0"
        /*0030*/ 	.string	"-arch sm_100 -m 64 "



//--------------------- .note.nv.cuinfo           --------------------------
	.section	.note.nv.cuinfo,"",@"SHT_NOTE"
	.sectionflags	@"SHF_NOTE_NV_CUINFO"
        /*0018*/ 	.short	0x0002
        /*001a*/ 	.short	0x0064
        /*001c*/ 	.short	0x0082
	.zero		2


//--------------------- .nv.info                  --------------------------
	.section	.nv.info,"",@"SHT_CUDA_INFO"
	.align	4


	//----- nvinfo : EIATTR_REGCOUNT
	.align		4
        /*0000*/ 	.byte	0x04, 0x2f
        /*0002*/ 	.short	(.L_1 - .L_0)
	.align		4
.L_0:
        /*0004*/ 	.word	index@(_Z24Vector_Multiply_ConstantPfS_fi)
        /*0008*/ 	.word	0x0000000a


	//----- nvinfo : EIATTR_FRAME_SIZE
	.align		4
.L_1:
        /*000c*/ 	.byte	0x04, 0x11
        /*000e*/ 	.short	(.L_3 - .L_2)
	.align		4
.L_2:
        /*0010*/ 	.word	index@(_Z24Vector_Multiply_ConstantPfS_fi)
        /*0014*/ 	.word	0x00000000


	//----- nvinfo : EIATTR_REGCOUNT
	.align		4
.L_3:
        /*0018*/ 	.byte	0x04, 0x2f
        /*001a*/ 	.short	(.L_5 - .L_4)
	.align		4
.L_4:
        /*001c*/ 	.word	index@(_Z15SpMV_CSR_KernelPiS_PfS0_S0_i)
        /*0020*/ 	.word	0x00000020


	//----- nvinfo : EIATTR_FRAME_SIZE
	.align		4
.L_5:
        /*0024*/ 	.byte	0x04, 0x11
        /*0026*/ 	.short	(.L_7 - .L_6)
	.align		4
.L_6:
        /*0028*/ 	.word	index@(_Z15SpMV_CSR_KernelPiS_PfS0_S0_i)
        /*002c*/ 	.word	0x00000000


	//----- nvinfo : EIATTR_REGCOUNT
	.align		4
.L_7:
        /*0030*/ 	.byte	0x04, 0x2f
        /*0032*/ 	.short	(.L_9 - .L_8)
	.align		4
.L_8:
        /*0034*/ 	.word	index@(_Z17DotProduct_KernelPfS_S_S_i)
        /*0038*/ 	.word	0x00000012


	//----- nvinfo : EIATTR_FRAME_SIZE
	.align		4
.L_9:
        /*003c*/ 	.byte	0x04, 0x11
        /*003e*/ 	.short	(.L_11 - .L_10)
	.align		4
.L_10:
        /*0040*/ 	.word	index@(_Z17DotProduct_KernelPfS_S_S_i)
        /*0044*/ 	.word	0x00000000


	//----- nvinfo : EIATTR_REGCOUNT
	.align		4
.L_11:
        /*0048*/ 	.byte	0x04, 0x2f
        /*004a*/ 	.short	(.L_13 - .L_12)
	.align		4
.L_12:
        /*004c*/ 	.word	index@(_Z14FinalReductionPfS_i)
        /*0050*/ 	.word	0x0000000a


	//----- nvinfo : EIATTR_FRAME_SIZE
	.align		4
.L_13:
        /*0054*/ 	.byte	0x04, 0x11
        /*0056*/ 	.short	(.L_15 - .L_14)
	.align		4
.L_14:
        /*0058*/ 	.word	index@(_Z14FinalReductionPfS_i)
        /*005c*/ 	.word	0x00000000


	//----- nvinfo : EIATTR_REGCOUNT
	.align		4
.L_15:
        /*0060*/ 	.byte	0x04, 0x2f
        /*0062*/ 	.short	(.L_17 - .L_16)
	.align		4
.L_16:
        /*0064*/ 	.word	index@(_Z11Vector_AXPYPfS_fi)
        /*0068*/ 	.word	0x0000000a


	//----- nvinfo : EIATTR_FRAME_SIZE
	.align		4
.L_17:
        /*006c*/ 	.byte	0x04, 0x11
        /*006e*/ 	.short	(.L_19 - .L_18)
	.align		4
.L_18:
        /*0070*/ 	.word	index@(_Z11Vector_AXPYPfS_fi)
        /*0074*/ 	.word	0x00000000


	//----- nvinfo : EIATTR_MIN_STACK_SIZE
	.align		4
.L_19:
        /*0078*/ 	.byte	0x04, 0x12
        /*007a*/ 	.short	(.L_21 - .L_20)
	.align		4
.L_20:
        /*007c*/ 	.word	index@(_Z11Vector_AXPYPfS_fi)
        /*0080*/ 	.word	0x00000000


	//----- nvinfo : EIATTR_MIN_STACK_SIZE
	.align		4
.L_21:
        /*0084*/ 	.byte	0x04, 0x12
        /*0086*/ 	.short	(.L_23 - .L_22)
	.align		4
.L_22:
        /*0088*/ 	.word	index@(_Z14FinalReductionPfS_i)
        /*008c*/ 	.word	0x00000000


	//----- nvinfo : EIATTR_MIN_STACK_SIZE
	.align		4
.L_23:
        /*0090*/ 	.byte	0x04, 0x12
        /*0092*/ 	.short	(.L_25 - .L_24)
	.align		4
.L_24:
        /*0094*/ 	.word	index@(_Z17DotProduct_KernelPfS_S_S_i)
        /*0098*/ 	.word	0x00000000


	//----- nvinfo : EIATTR_MIN_STACK_SIZE
	.align		4
.L_25:
        /*009c*/ 	.byte	0x04, 0x12
        /*009e*/ 	.short	(.L_27 - .L_26)
	.align		4
.L_26:
        /*00a0*/ 	.word	index@(_Z15SpMV_CSR_KernelPiS_PfS0_S0_i)
        /*00a4*/ 	.word	0x00000000


	//----- nvinfo : EIATTR_MIN_STACK_SIZE
	.align		4
.L_27:
        /*00a8*/ 	.byte	0x04, 0x12
        /*00aa*/ 	.short	(.L_29 - .L_28)
	.align		4
.L_28:
        /*00ac*/ 	.word	index@(_Z24Vector_Multiply_ConstantPfS_fi)
        /*00b0*/ 	.word	0x00000000
.L_29:


//--------------------- .nv.compat                --------------------------
	.section	.nv.compat,"",@"SHT_CUDA_COMPAT_INFO"
	.align	4
        /*0000*/ 	.byte	0x02, 0x09, 0x00, 0x00, 0x02, 0x02, 0x01, 0x00, 0x02, 0x05, 0x05, 0x00, 0x03, 0x07, 0x01, 0x01
        /*0010*/ 	.byte	0x02, 0x03, 0x00, 0x00, 0x02, 0x06, 0x01, 0x00, 0x04, 0x0b, 0x08, 0x00, 0x09, 0x00, 0x00, 0x00
        /*0020*/ 	.byte	0x00, 0x00, 0x00, 0x00


//--------------------- .nv.info._Z11Vector_AXPYPfS_fi --------------------------
	.section	.nv.info._Z11Vector_AXPYPfS_fi,"",@"SHT_CUDA_INFO"
	.sectionflags	@""
	.align	4


	//----- nvinfo : EIATTR_CUDA_API_VERSION
	.align		4
        /*0000*/ 	.byte	0x04, 0x37
        /*0002*/ 	.short	(.L_31 - .L_30)
.L_30:
        /*0004*/ 	.word	0x00000082


	//----- nvinfo : EIATTR_KPARAM_INFO
	.align		4
.L_31:
        /*0008*/ 	.byte	0x04, 0x17
        /*000a*/ 	.short	(.L_33 - .L_32)
.L_32:
        /*000c*/ 	.word	0x00000000
        /*0010*/ 	.short	0x0003
        /*0012*/ 	.short	0x0014
        /*0014*/ 	.byte	0x00, 0xf0, 0x11, 0x00


	//----- nvinfo : EIATTR_KPARAM_INFO
	.align		4
.L_33:
        /*0018*/ 	.byte	0x04, 0x17
        /*001a*/ 	.short	(.L_35 - .L_34)
.L_34:
        /*001c*/ 	.word	0x00000000
        /*0020*/ 	.short	0x0002
        /*0022*/ 	.short	0x0010
        /*0024*/ 	.byte	0x00, 0xf0, 0x11, 0x00


	//----- nvinfo : EIATTR_KPARAM_INFO
	.align		4
.L_35:
        /*0028*/ 	.byte	0x04, 0x17
        /*002a*/ 	.short	(.L_37 - .L_36)
.L_36:
        /*002c*/ 	.word	0x00000000
        /*0030*/ 	.short	0x0001
        /*0032*/ 	.short	0x0008
        /*0034*/ 	.byte	0x00, 0xf5, 0x21, 0x00


	//----- nvinfo : EIATTR_KPARAM_INFO
	.align		4
.L_37:
        /*0038*/ 	.byte	0x04, 0x17
        /*003a*/ 	.short	(.L_39 - .L_38)
.L_38:
        /*003c*/ 	.word	0x00000000
        /*0040*/ 	.short	0x0000
        /*0042*/ 	.short	0x0000
        /*0044*/ 	.byte	0x00, 0xf5, 0x21, 0x00


	//----- nvinfo : EIATTR_SPARSE_MMA_MASK
	.align		4
.L_39:
        /*0048*/ 	.byte	0x03, 0x50
        /*004a*/ 	.short	0x0000


	//----- nvinfo : EIATTR_MAXREG_COUNT
	.align		4
        /*004c*/ 	.byte	0x03, 0x1b
        /*004e*/ 	.short	0x00ff


	//----- nvinfo : EIATTR_MERCURY_ISA_VERSION
	.align		4
        /*0050*/ 	.byte	0x03, 0x5f
        /*0052*/ 	.short	0x0101


	//----- nvinfo : EIATTR_VRC_CTA_INIT_COUNT
	.align		4
        /*0054*/ 	.byte	0x02, 0x4a
	.zero		1
	.zero		1


	//----- nvinfo : EIATTR_EXIT_INSTR_OFFSETS
	.align		4
        /*0058*/ 	.byte	0x04, 0x1c
        /*005a*/ 	.short	(.L_41 - .L_40)


	//   ....[0]....
.L_40:
        /*005c*/ 	.word	0x00000070


	//   ....[1]....
        /*0060*/ 	.word	0x00000120


	//----- nvinfo : EIATTR_CBANK_PARAM_SIZE
	.align		4
.L_41:
        /*0064*/ 	.byte	0x03, 0x19
        /*0066*/ 	.short	0x0018


	//----- nvinfo : EIATTR_PARAM_CBANK
	.align		4
        /*0068*/ 	.byte	0x04, 0x0a
        /*006a*/ 	.short	(.L_43 - .L_42)
	.align		4
.L_42:
        /*006c*/ 	.word	index@(.nv.constant0._Z11Vector_AXPYPfS_fi)
        /*0070*/ 	.short	0x0380
        /*0072*/ 	.short	0x0018


	//----- nvinfo : EIATTR_SW_WAR
	.align		4
.L_43:
        /*0074*/ 	.byte	0x04, 0x36
        /*0076*/ 	.short	(.L_45 - .L_44)
.L_44:
        /*0078*/ 	.word	0x00000008
.L_45:


//--------------------- .nv.info._Z14FinalReductionPfS_i --------------------------
	.section	.nv.info._Z14FinalReductionPfS_i,"",@"SHT_CUDA_INFO"
	.sectionflags	@""
	.align	4


	//----- nvinfo : EIATTR_CUDA_API_VERSION
	.align		4
        /*0000*/ 	.byte	0x04, 0x37
        /*0002*/ 	.short	(.L_47 - .L_46)
.L_46:
        /*0004*/ 	.word	0x00000082


	//----- nvinfo : EIATTR_KPARAM_INFO
	.align		4
.L_47:
        /*0008*/ 	.byte	0x04, 0x17
        /*000a*/ 	.short	(.L_49 - .L_48)
.L_48:
        /*000c*/ 	.word	0x00000000
        /*0010*/ 	.short	0x0002
        /*0012*/ 	.short	0x0010
        /*0014*/ 	.byte	0x00, 0xf0, 0x11, 0x00


	//----- nvinfo : EIATTR_KPARAM_INFO
	.align		4
.L_49:
        /*0018*/ 	.byte	0x04, 0x17
        /*001a*/ 	.short	(.L_51 - .L_50)
.L_50:
        /*001c*/ 	.word	0x00000000
        /*0020*/ 	.short	0x0001
        /*0022*/ 	.short	0x0008
        /*0024*/ 	.byte	0x00, 0xf5, 0x21, 0x00


	//----- nvinfo : EIATTR_KPARAM_INFO
	.align		4
.L_51:
        /*0028*/ 	.byte	0x04, 0x17
        /*002a*/ 	.short	(.L_53 - .L_52)
.L_52:
        /*002c*/ 	.word	0x00000000
        /*0030*/ 	.short	0x0000
        /*0032*/ 	.short	0x0000
        /*0034*/ 	.byte	0x00, 0xf5, 0x21, 0x00


	//----- nvinfo : EIATTR_SPARSE_MMA_MASK
	.align		4
.L_53:
        /*0038*/ 	.byte	0x03, 0x50
        /*003a*/ 	.short	0x0000


	//----- nvinfo : EIATTR_MAXREG_COUNT
	.align		4
        /*003c*/ 	.byte	0x03, 0x1b
        /*003e*/ 	.short	0x00ff


	//----- nvinfo : EIATTR_NUM_BARRIERS
	.align		4
        /*0040*/ 	.byte	0x02, 0x4c
        /*0042*/ 	.byte	0x01
	.zero		1


	//----- nvinfo : EIATTR_MERCURY_ISA_VERSION
	.align		4
        /*0044*/ 	.byte	0x03, 0x5f
        /*0046*/ 	.short	0x0101


	//----- nvinfo : EIATTR_VRC_CTA_INIT_COUNT
	.align		4
        /*0048*/ 	.byte	0x02, 0x4a
	.zero		1
	.zero		1


	//----- nvinfo : EIATTR_EXIT_INSTR_OFFSETS
	.align		4
        /*004c*/ 	.byte	0x04, 0x1c
        /*004e*/ 	.short	(.L_55 - .L_54)


	//   ....[0]....
.L_54:
        /*0050*/ 	.word	0x000001f0


	//   ....[1]....
        /*0054*/ 	.word	0x00000260


	//----- nvinfo : EIATTR_CBANK_PARAM_SIZE
	.align		4
.L_55:
        /*0058*/ 	.byte	0x03, 0x19
        /*005a*/ 	.short	0x0014


	//----- nvinfo : EIATTR_PARAM_CBANK
	.align		4
        /*005c*/ 	.byte	0x04, 0x0a
        /*005e*/ 	.short	(.L_57 - .L_56)
	.align		4
.L_56:
        /*0060*/ 	.word	index@(.nv.constant0._Z14FinalReductionPfS_i)
        /*0064*/ 	.short	0x0380
        /*0066*/ 	.short	0x0014


	//----- nvinfo : EIATTR_SW_WAR
	.align		4
.L_57:
        /*0068*/ 	.byte	0x04, 0x36
        /*006a*/ 	.short	(.L_59 - .L_58)
.L_58:
        /*006c*/ 	.word	0x00000008
.L_59:


//--------------------- .nv.info._Z17DotProduct_KernelPfS_S_S_i --------------------------
	.section	.nv.info._Z17DotProduct_KernelPfS_S_S_i,"",@"SHT_CUDA_INFO"
	.sectionflags	@""
	.align	4


	//----- nvinfo : EIATTR_CUDA_API_VERSION
	.align		4
        /*0000*/ 	.byte	0x04, 0x37
        /*0002*/ 	.short	(.L_61 - .L_60)
.L_60:
        /*0004*/ 	.word	0x00000082


	//----- nvinfo : EIATTR_KPARAM_INFO
	.align		4
.L_61:
        /*0008*/ 	.byte	0x04, 0x17
        /*000a*/ 	.short	(.L_63 - .L_62)
.L_62:
        /*000c*/ 	.word	0x00000000
        /*0010*/ 	.short	0x0004
        /*0012*/ 	.short	0x0020
        /*0014*/ 	.byte	0x00, 0xf0, 0x11, 0x00


	//----- nvinfo : EIATTR_KPARAM_INFO
	.align		4
.L_63:
        /*0018*/ 	.byte	0x04, 0x17
        /*001a*/ 	.short	(.L_65 - .L_64)
.L_64:
        /*001c*/ 	.word	0x00000000
        /*0020*/ 	.short	0x0003
        /*0022*/ 	.short	0x0018
        /*0024*/ 	.byte	0x00, 0xf5, 0x21, 0x00


	//----- nvinfo : EIATTR_KPARAM_INFO
	.align		4
.L_65:
        /*0028*/ 	.byte	0x04, 0x17
        /*002a*/ 	.short	(.L_67 - .L_66)
.L_66:
        /*002c*/ 	.word	0x00000000
        /*0030*/ 	.short	0x0002
        /*0032*/ 	.short	0x0010
        /*0034*/ 	.byte	0x00, 0xf5, 0x21, 0x00


	//----- nvinfo : EIATTR_KPARAM_INFO
	.align		4
.L_67:
        /*0038*/ 	.byte	0x04, 0x17
        /*003a*/ 	.short	(.L_69 - .L_68)
.L_68:
        /*003c*/ 	.word	0x00000000
        /*0040*/ 	.short	0x0001
        /*0042*/ 	.short	0x0008
        /*0044*/ 	.byte	0x00, 0xf5, 0x21, 0x00


	//----- nvinfo : EIATTR_KPARAM_INFO
	.align		4
.L_69:
        /*0048*/ 	.byte	0x04, 0x17
        /*004a*/ 	.short	(.L_71 - .L_70)
.L_70:
        /*004c*/ 	.word	0x00000000
        /*0050*/ 	.short	0x0000
        /*0052*/ 	.short	0x0000
        /*0054*/ 	.byte	0x00, 0xf5, 0x21, 0x00


	//----- nvinfo : EIATTR_SPARSE_MMA_MASK
	.align		4
.L_71:
        /*0058*/ 	.byte	0x03, 0x50
        /*005a*/ 	.short	0x0000


	//----- nvinfo : EIATTR_MAXREG_COUNT
	.align		4
        /*005c*/ 	.byte	0x03, 0x1b
        /*005e*/ 	.short	0x00ff


	//----- nvinfo : EIATTR_NUM_BARRIERS
	.align		4
        /*0060*/ 	.byte	0x02, 0x4c
        /*0062*/ 	.byte	0x01
	.zero		1


	//----- nvinfo : EIATTR_MERCURY_ISA_VERSION
	.align		4
        /*0064*/ 	.byte	0x03, 0x5f
        /*0066*/ 	.short	0x0101


	//----- nvinfo : EIATTR_VRC_CTA_INIT_COUNT
	.align		4
        /*0068*/ 	.byte	0x02, 0x4a
	.zero		1
	.zero		1


	//----- nvinfo : EIATTR_EXIT_INSTR_OFFSETS
	.align		4
        /*006c*/ 	.byte	0x04, 0x1c
        /*006e*/ 	.short	(.L_73 - .L_72)


	//   ....[0]....
.L_72:
        /*0070*/ 	.word	0x000002e0


	//   ....[1]....
        /*0074*/ 	.word	0x00000360


	//----- nvinfo : EIATTR_CRS_STACK_SIZE
	.align		4
.L_73:
        /*0078*/ 	.byte	0x04, 0x1e
        /*007a*/ 	.short	(.L_75 - .L_74)
.L_74:
        /*007c*/ 	.word	0x00000000


	//----- nvinfo : EIATTR_CBANK_PARAM_SIZE
	.align		4
.L_75:
        /*0080*/ 	.byte	0x03, 0x19
        /*0082*/ 	.short	0x0024


	//----- nvinfo : EIATTR_PARAM_CBANK
	.align		4
        /*0084*/ 	.byte	0x04, 0x0a
        /*0086*/ 	.short	(.L_77 - .L_76)
	.align		4
.L_76:
        /*0088*/ 	.word	index@(.nv.constant0._Z17DotProduct_KernelPfS_S_S_i)
        /*008c*/ 	.short	0x0380
        /*008e*/ 	.short	0x0024


	//----- nvinfo : EIATTR_SW_WAR
	.align		4
.L_77:
        /*0090*/ 	.byte	0x04, 0x36
        /*0092*/ 	.short	(.L_79 - .L_78)
.L_78:
        /*0094*/ 	.word	0x00000008
.L_79:


//--------------------- .nv.info._Z15SpMV_CSR_KernelPiS_PfS0_S0_i --------------------------
	.section	.nv.info._Z15SpMV_CSR_KernelPiS_PfS0_S0_i,"",@"SHT_CUDA_INFO"
	.sectionflags	@""
	.align	4


	//----- nvinfo : EIATTR_CUDA_API_VERSION
	.align		4
        /*0000*/ 	.byte	0x04, 0x37
        /*0002*/ 	.short	(.L_81 - .L_80)
.L_80:
        /*0004*/ 	.word	0x00000082


	//----- nvinfo : EIATTR_KPARAM_INFO
	.align		4
.L_81:
        /*0008*/ 	.byte	0x04, 0x17
        /*000a*/ 	.short	(.L_83 - .L_82)
.L_82:
        /*000c*/ 	.word	0x00000000
        /*0010*/ 	.short	0x0005
        /*0012*/ 	.short	0x0028
        /*0014*/ 	.byte	0x00, 0xf0, 0x11, 0x00


	//----- nvinfo : EIATTR_KPARAM_INFO
	.align		4
.L_83:
        /*0018*/ 	.byte	0x04, 0x17
        /*001a*/ 	.short	(.L_85 - .L_84)
.L_84:
        /*001c*/ 	.word	0x00000000
        /*0020*/ 	.short	0x0004
        /*0022*/ 	.short	0x0020
        /*0024*/ 	.byte	0x00, 0xf5, 0x21, 0x00


	//----- nvinfo : EIATTR_KPARAM_INFO
	.align		4
.L_85:
        /*0028*/ 	.byte	0x04, 0x17
        /*002a*/ 	.short	(.L_87 - .L_86)
.L_86:
        /*002c*/ 	.word	0x00000000
        /*0030*/ 	.short	0x0003
        /*0032*/ 	.short	0x0018
        /*0034*/ 	.byte	0x00, 0xf5, 0x21, 0x00


	//----- nvinfo : EIATTR_KPARAM_INFO
	.align		4
.L_87:
        /*0038*/ 	.byte	0x04, 0x17
        /*003a*/ 	.short	(.L_89 - .L_88)
.L_88:
        /*003c*/ 	.word	0x00000000
        /*0040*/ 	.short	0x0002
        /*0042*/ 	.short	0x0010
        /*0044*/ 	.byte	0x00, 0xf5, 0x21, 0x00


	//----- nvinfo : EIATTR_KPARAM_INFO
	.align		4
.L_89:
        /*0048*/ 	.byte	0x04, 0x17
        /*004a*/ 	.short	(.L_91 - .L_90)
.L_90:
        /*004c*/ 	.word	0x00000000
        /*0050*/ 	.short	0x0001
        /*0052*/ 	.short	0x0008
        /*0054*/ 	.byte	0x00, 0xf5, 0x21, 0x00


	//----- nvinfo : EIATTR_KPARAM_INFO
	.align		4
.L_91:
        /*0058*/ 	.byte	0x04, 0x17
        /*005a*/ 	.short	(.L_93 - .L_92)
.L_92:
        /*005c*/ 	.word	0x00000000
        /*0060*/ 	.short	0x0000
        /*0062*/ 	.short	0x0000
        /*0064*/ 	.byte	0x00, 0xf5, 0x21, 0x00


	//----- nvinfo : EIATTR_SPARSE_MMA_MASK
	.align		4
.L_93:
        /*0068*/ 	.byte	0x03, 0x50
        /*006a*/ 	.short	0x0000


	//----- nvinfo : EIATTR_MAXREG_COUNT
	.align		4
        /*006c*/ 	.byte	0x03, 0x1b
        /*006e*/ 	.short	0x00ff


	//----- nvinfo : EIATTR_MERCURY_ISA_VERSION
	.align		4
        /*0070*/ 	.byte	0x03, 0x5f
        /*0072*/ 	.short	0x0101


	//----- nvinfo : EIATTR_VRC_CTA_INIT_COUNT
	.align		4
        /*0074*/ 	.byte	0x02, 0x4a
	.zero		1
	.zero		1


	//----- nvinfo : EIATTR_EXIT_INSTR_OFFSETS
	.align		4
        /*0078*/ 	.byte	0x04, 0x1c
        /*007a*/ 	.short	(.L_95 - .L_94)


	//   ....[0]....
.L_94:
        /*007c*/ 	.word	0x00000070


	//   ....[1]....
        /*0080*/ 	.word	0x00000e50


	//----- nvinfo : EIATTR_CRS_STACK_SIZE
	.align		4
.L_95:
        /*0084*/ 	.byte	0x04, 0x1e
        /*0086*/ 	.short	(.L_97 - .L_96)
.L_96:
        /*0088*/ 	.word	0x00000000


	//----- nvinfo : EIATTR_CBANK_PARAM_SIZE
	.align		4
.L_97:
        /*008c*/ 	.byte	0x03, 0x19
        /*008e*/ 	.short	0x002c


	//----- nvinfo : EIATTR_PARAM_CBANK
	.align		4
        /*0090*/ 	.byte	0x04, 0x0a
        /*0092*/ 	.short	(.L_99 - .L_98)
	.align		4
.L_98:
        /*0094*/ 	.word	index@(.nv.constant0._Z15SpMV_CSR_KernelPiS_PfS0_S0_i)
        /*0098*/ 	.short	0x0380
        /*009a*/ 	.short	0x002c


	//----- nvinfo : EIATTR_SW_WAR
	.align		4
.L_99:
        /*009c*/ 	.byte	0x04, 0x36
        /*009e*/ 	.short	(.L_101 - .L_100)
.L_100:
        /*00a0*/ 	.word	0x00000008
.L_101:


//--------------------- .nv.info._Z24Vector_Multiply_ConstantPfS_fi --------------------------
	.section	.nv.info._Z24Vector_Multiply_ConstantPfS_fi,"",@"SHT_CUDA_INFO"
	.sectionflags	@""
	.align	4


	//----- nvinfo : EIATTR_CUDA_API_VERSION
	.align		4
        /*0000*/ 	.byte	0x04, 0x37
        /*0002*/ 	.short	(.L_103 - .L_102)
.L_102:
        /*0004*/ 	.word	0x00000082


	//----- nvinfo : EIATTR_KPARAM_INFO
	.align		4
.L_103:
        /*0008*/ 	.byte	0x04, 0x17
        /*000a*/ 	.short	(.L_105 - .L_104)
.L_104:
        /*000c*/ 	.word	0x00000000
        /*0010*/ 	.short	0x0003
        /*0012*/ 	.short	0x0014
        /*0014*/ 	.byte	0x00, 0xf0, 0x11, 0x00


	//----- nvinfo : EIATTR_KPARAM_INFO
	.align		4
.L_105:
        /*0018*/ 	.byte	0x04, 0x17
        /*001a*/ 	.short	(.L_107 - .L_106)
.L_106:
        /*001c*/ 	.word	0x00000000
        /*0020*/ 	.short	0x0002
        /*0022*/ 	.short	0x0010
        /*0024*/ 	.byte	0x00, 0xf0, 0x11, 0x00


	//----- nvinfo : EIATTR_KPARAM_INFO
	.align		4
.L_107:
        /*0028*/ 	.byte	0x04, 0x17
        /*002a*/ 	.short	(.L_109 - .L_108)
.L_108:
        /*002c*/ 	.word	0x00000000
        /*0030*/ 	.short	0x0001
        /*0032*/ 	.short	0x0008
        /*0034*/ 	.byte	0x00, 0xf5, 0x21, 0x00


	//----- nvinfo : EIATTR_KPARAM_INFO
	.align		4
.L_109:
        /*0038*/ 	.byte	0x04, 0x17
        /*003a*/ 	.short	(.L_111 - .L_110)
.L_110:
        /*003c*/ 	.word	0x00000000
        /*0040*/ 	.short	0x0000
        /*0042*/ 	.short	0x0000
        /*0044*/ 	.byte	0x00, 0xf5, 0x21, 0x00


	//----- nvinfo : EIATTR_SPARSE_MMA_MASK
	.align		4
.L_111:
        /*0048*/ 	.byte	0x03, 0x50
        /*004a*/ 	.short	0x0000


	//----- nvinfo : EIATTR_MAXREG_COUNT
	.align		4
        /*004c*/ 	.byte	0x03, 0x1b
        /*004e*/ 	.short	0x00ff


	//----- nvinfo : EIATTR_MERCURY_ISA_VERSION
	.align		4
        /*0050*/ 	.byte	0x03, 0x5f
        /*0052*/ 	.short	0x0101


	//----- nvinfo : EIATTR_VRC_CTA_INIT_COUNT
	.align		4
        /*0054*/ 	.byte	0x02, 0x4a
	.zero		1
	.zero		1


	//----- nvinfo : EIATTR_EXIT_INSTR_OFFSETS
	.align		4
        /*0058*/ 	.byte	0x04, 0x1c
        /*005a*/ 	.short	(.L_113 - .L_112)


	//   ....[0]....
.L_112:
        /*005c*/ 	.word	0x00000070


	//   ....[1]....
        /*0060*/ 	.word	0x00000110


	//----- nvinfo : EIATTR_CBANK_PARAM_SIZE
	.align		4
.L_113:
        /*0064*/ 	.byte	0x03, 0x19
        /*0066*/ 	.short	0x0018


	//----- nvinfo : EIATTR_PARAM_CBANK
	.align		4
        /*0068*/ 	.byte	0x04, 0x0a
        /*006a*/ 	.short	(.L_115 - .L_114)
	.align		4
.L_114:
        /*006c*/ 	.word	index@(.nv.constant0._Z24Vector_Multiply_ConstantPfS_fi)
        /*0070*/ 	.short	0x0380
        /*0072*/ 	.short	0x0018


	//----- nvinfo : EIATTR_SW_WAR
	.align		4
.L_115:
        /*0074*/ 	.byte	0x04, 0x36
        /*0076*/ 	.short	(.L_117 - .L_116)
.L_116:
        /*0078*/ 	.word	0x00000008
.L_117:


//--------------------- .nv.callgraph             --------------------------
	.section	.nv.callgraph,"",@"SHT_CUDA_CALLGRAPH"
	.align	4
	.sectionentsize	8
	.align		4
        /*0000*/ 	.word	0x00000000
	.align		4
        /*0004*/ 	.word	0xffffffff
	.align		4
        /*0008*/ 	.word	0x00000000
	.align		4
        /*000c*/ 	.word	0xfffffffe
	.align		4
        /*0010*/ 	.word	0x00000000
	.align		4
        /*0014*/ 	.word	0xfffffffd
	.align		4
        /*0018*/ 	.word	0x00000000
	.align		4
        /*001c*/ 	.word	0xfffffffc


//--------------------- .text._Z11Vector_AXPYPfS_fi --------------------------
	.section	.text._Z11Vector_AXPYPfS_fi,"ax",@progbits
	.align	128
        .global         _Z11Vector_AXPYPfS_fi
        .type           _Z11Vector_AXPYPfS_fi,@function
        .size           _Z11Vector_AXPYPfS_fi,(.L_x_22 - _Z11Vector_AXPYPfS_fi)
        .other          _Z11Vector_AXPYPfS_fi,@"STO_CUDA_ENTRY STV_DEFAULT"
_Z11Vector_AXPYPfS_fi:
.text._Z11Vector_AXPYPfS_fi:
[----:B------:R-:W-:Y:S01]  /*0000*/  LDC R1, c[0x0][0x37c] ;  /* 0x0000df00ff017b82 */ /* 0x000fe20000000800 */
[----:B------:R-:W0:Y:S07]  /*0010*/  S2R R0, SR_TID.X ;  /* 0x0000000000007919 */ /* 0x000e2e0000002100 */
[----:B------:R-:W0:Y:S01]  /*0020*/  S2UR UR4, SR_CTAID.X ;  /* 0x00000000000479c3 */ /* 0x000e220000002500 */
[----:B------:R-:W1:Y:S07]  /*0030*/  LDCU UR5, c[0x0][0x394] ;  /* 0x00007280ff0577ac */ /* 0x000e6e0008000800 */
[----:B------:R-:W0:Y:S02]  /*0040*/  LDC R7, c[0x0][0x360] ;  /* 0x0000d800ff077b82 */ /* 0x000e240000000800 */
[----:B0-----:R-:W-:-:S05]  /*0050*/  IMAD R7, R7, UR4, R0 ;  /* 0x0000000407077c24 */ /* 0x001fca000f8e0200 */
[----:B-1----:R-:W-:-:S13]  /*0060*/  ISETP.GE.AND P0, PT, R7, UR5, PT ;  /* 0x0000000507007c0c */ /* 0x002fda000bf06270 */
[----:B------:R-:W-:Y:S05]  /*0070*/  @P0 EXIT ;  /* 0x000000000000094d */ /* 0x000fea0003800000 */
[----:B------:R-:W0:Y:S01]  /*0080*/  LDC.64 R2, c[0x0][0x388] ;  /* 0x0000e200ff027b82 */ /* 0x000e220000000a00 */
[----:B------:R-:W1:Y:S01]  /*0090*/  LDCU.64 UR4, c[0x0][0x358] ;  /* 0x00006b00ff0477ac */ /* 0x000e620008000a00 */
[----:B------:R-:W2:Y:S06]  /*00a0*/  LDCU UR6, c[0x0][0x390] ;  /* 0x00007200ff0677ac */ /* 0x000eac0008000800 */
[----:B------:R-:W3:Y:S01]  /*00b0*/  LDC.64 R4, c[0x0][0x380] ;  /* 0x0000e000ff047b82 */ /* 0x000ee20000000a00 */
[----:B0-----:R-:W-:-:S06]  /*00c0*/  IMAD.WIDE R2, R7, 0x4, R2 ;  /* 0x0000000407027825 */ /* 0x001fcc00078e0202 */
[----:B-1----:R-:W2:Y:S01]  /*00d0*/  LDG.E R2, desc[UR4][R2.64] ;  /* 0x0000000402027981 */ /* 0x002ea2000c1e1900 */
[----:B---3--:R-:W-:-:S05]  /*00e0*/  IMAD.WIDE R4, R7, 0x4, R4 ;  /* 0x0000000407047825 */ /* 0x008fca00078e0204 */
[----:B------:R-:W2:Y:S02]  /*00f0*/  LDG.E R7, desc[UR4][R4.64] ;  /* 0x0000000404077981 */ /* 0x000ea4000c1e1900 */
[----:B--2---:R-:W-:-:S05]  /*0100*/  FFMA R7, R2, UR6, R7 ;  /* 0x0000000602077c23 */ /* 0x004fca0008000007 */
[----:B------:R-:W-:Y:S01]  /*0110*/  STG.E desc[UR4][R4.64], R7 ;  /* 0x0000000704007986 */ /* 0x000fe2000c101904 */
[----:B------:R-:W-:Y:S05]  /*0120*/  EXIT ;  /* 0x000000000000794d */ /* 0x000fea0003800000 */
.L_x_0:
[----:B------:R-:W-:-:S00]  /*0130*/  BRA `(.L_x_0) ;  /* 0xfffffffc00fc7947 */ /* 0x000fc0000383ffff */
[----:B------:R-:W-:-:S00]  /*0140*/  NOP ;  /* 0x0000000000007918 */ /* 0x000fc00000000000 */
        /* <DEDUP_REMOVED lines=11> */
.L_x_22:


//--------------------- .text._Z14FinalReductionPfS_i --------------------------
	.section	.text._Z14FinalReductionPfS_i,"ax",@progbits
	.align	128
        .global         _Z14FinalReductionPfS_i
        .type           _Z14FinalReductionPfS_i,@function
        .size           _Z14FinalReductionPfS_i,(.L_x_23 - _Z14FinalReductionPfS_i)
        .other          _Z14FinalReductionPfS_i,@"STO_CUDA_ENTRY STV_DEFAULT"
_Z14FinalReductionPfS_i:
.text._Z14FinalReductionPfS_i:
[----:B------:R-:W-:Y:S01]  /*0000*/  LDC R1, c[0x0][0x37c] ;  /* 0x0000df00ff017b82 */ /* 0x000fe20000000800 */
[----:B------:R-:W0:Y:S01]  /*0010*/  S2R R7, SR_TID.X ;  /* 0x0000000000077919 */ /* 0x000e220000002100 */
[----:B------:R-:W0:Y:S01]  /*0020*/  LDCU UR4, c[0x0][0x390] ;  /* 0x00007200ff0477ac */ /* 0x000e220008000800 */
[----:B------:R-:W1:Y:S01]  /*0030*/  LDCU.64 UR6, c[0x0][0x358] ;  /* 0x00006b00ff0677ac */ /* 0x000e620008000a00 */
[----:B0-----:R-:W-:-:S13]  /*0040*/  ISETP.GE.AND P1, PT, R7, UR4, PT ;  /* 0x0000000407007c0c */ /* 0x001fda000bf26270 */
[----:B------:R-:W0:Y:S02]  /*0050*/  @!P1 LDC.64 R2, c[0x0][0x380] ;  /* 0x0000e000ff029b82 */ /* 0x000e240000000a00 */
[----:B0-----:R-:W-:-:S06]  /*0060*/  @!P1 IMAD.WIDE.U32 R2, R7, 0x4, R2 ;  /* 0x0000000407029825 */ /* 0x001fcc00078e0002 */
[----:B-1----:R-:W2:Y:S01]  /*0070*/  @!P1 LDG.E R3, desc[UR6][R2.64] ;  /* 0x0000000602039981 */ /* 0x002ea2000c1e1900 */
[----:B------:R-:W0:Y:S01]  /*0080*/  S2UR UR5, SR_CgaCtaId ;  /* 0x00000000000579c3 */ /* 0x000e220000008800 */
[----:B------:R-:W-:Y:S01]  /*0090*/  UMOV UR4, 0x400 ;  /* 0x0000040000047882 */ /* 0x000fe20000000000 */
[----:B------:R-:W1:Y:S01]  /*00a0*/  LDCU UR8, c[0x0][0x360] ;  /* 0x00006c00ff0877ac */ /* 0x000e620008000800 */
[----:B------:R-:W-:Y:S01]  /*00b0*/  ISETP.NE.AND P0, PT, R7, RZ, PT ;  /* 0x000000ff0700720c */ /* 0x000fe20003f05270 */
[----:B-1----:R-:W-:Y:S02]  /*00c0*/  UISETP.GE.U32.AND UP0, UPT, UR8, 0x2, UPT ;  /* 0x000000020800788c */ /* 0x002fe4000bf06070 */
[----:B0-----:R-:W-:-:S06]  /*00d0*/  ULEA UR4, UR5, UR4, 0x18 ;  /* 0x0000000405047291 */ /* 0x001fcc000f8ec0ff */
[----:B------:R-:W-:-:S05]  /*00e0*/  LEA R0, R7, UR4, 0x2 ;  /* 0x0000000407007c11 */ /* 0x000fca000f8e10ff */
[----:B--2---:R0:W-:Y:S04]  /*00f0*/  @!P1 STS [R0], R3 ;  /* 0x0000000300009388 */ /* 0x0041e80000000800 */
[----:B------:R0:W-:Y:S01]  /*0100*/  @P1 STS [R0], RZ ;  /* 0x000000ff00001388 */ /* 0x0001e20000000800 */
[----:B------:R-:W-:Y:S06]  /*0110*/  BAR.SYNC.DEFER_BLOCKING 0x0 ;  /* 0x0000000000007b1d */ /* 0x000fec0000010000 */
[----:B------:R-:W-:Y:S05]  /*0120*/  BRA.U !UP0, `(.L_x_1) ;  /* 0x0000000108307547 */ /* 0x000fea000b800000 */
[----:B------:R-:W-:-:S07]  /*0130*/  IMAD.U32 R2, RZ, RZ, UR8 ;  /* 0x00000008ff027e24 */ /* 0x000fce000f8e00ff */
.L_x_2:
[----:B------:R-:W-:-:S04]  /*0140*/  SHF.R.U32.HI R6, RZ, 0x1, R2 ;  /* 0x00000001ff067819 */ /* 0x000fc80000011602 */
[----:B------:R-:W-:-:S13]  /*0150*/  ISETP.GE.U32.AND P1, PT, R7, R6, PT ;  /* 0x000000060700720c */ /* 0x000fda0003f26070 */
[----:B0-----:R-:W-:Y:S01]  /*0160*/  @!P1 IMAD R3, R6, 0x4, R0 ;  /* 0x0000000406039824 */ /* 0x001fe200078e0200 */
[----:B------:R-:W-:Y:S05]  /*0170*/  @!P1 LDS R4, [R0] ;  /* 0x0000000000049984 */ /* 0x000fea0000000800 */
[----:B------:R-:W0:Y:S02]  /*0180*/  @!P1 LDS R3, [R3] ;  /* 0x0000000003039984 */ /* 0x000e240000000800 */
[----:B0-----:R-:W-:-:S05]  /*0190*/  @!P1 FADD R5, R3, R4 ;  /* 0x0000000403059221 */ /* 0x001fca0000000000 */
[----:B------:R1:W-:Y:S01]  /*01a0*/  @!P1 STS [R0], R5 ;  /* 0x0000000500009388 */ /* 0x0003e20000000800 */
[----:B------:R-:W-:Y:S01]  /*01b0*/  BAR.SYNC.DEFER_BLOCKING 0x0 ;  /* 0x0000000000007b1d */ /* 0x000fe20000010000 */
[----:B------:R-:W-:Y:S01]  /*01c0*/  ISETP.GT.U32.AND P1, PT, R2, 0x3, PT ;  /* 0x000000030200780c */ /* 0x000fe20003f24070 */
[----:B------:R-:W-:-:S12]  /*01d0*/  IMAD.MOV.U32 R2, RZ, RZ, R6 ;  /* 0x000000ffff027224 */ /* 0x000fd800078e0006 */
[----:B-1----:R-:W-:Y:S05]  /*01e0*/  @P1 BRA `(.L_x_2) ;  /* 0xfffffffc00d41947 */ /* 0x002fea000383ffff */
.L_x_1:
[----:B------:R-:W-:Y:S05]  /*01f0*/  @P0 EXIT ;  /* 0x000000000000094d */ /* 0x000fea0003800000 */
[----:B------:R-:W1:Y:S01]  /*0200*/  S2UR UR5, SR_CgaCtaId ;  /* 0x00000000000579c3 */ /* 0x000e620000008800 */
[----:B------:R-:W-:-:S07]  /*0210*/  UMOV UR4, 0x400 ;  /* 0x0000040000047882 */ /* 0x000fce0000000000 */
[----:B0-----:R-:W0:Y:S01]  /*0220*/  LDC.64 R2, c[0x0][0x388] ;  /* 0x0000e200ff027b82 */ /* 0x001e220000000a00 */
[----:B-1----:R-:W-:-:S09]  /*0230*/  ULEA UR4, UR5, UR4, 0x18 ;  /* 0x0000000405047291 */ /* 0x002fd2000f8ec0ff */
[----:B------:R-:W0:Y:S04]  /*0240*/  LDS R5, [UR4] ;  /* 0x00000004ff057984 */ /* 0x000e280008000800 */
[----:B0-----:R-:W-:Y:S01]  /*0250*/  STG.E desc[UR6][R2.64], R5 ;  /* 0x0000000502007986 */ /* 0x001fe2000c101906 */
[----:B------:R-:W-:Y:S05]  /*0260*/  EXIT ;  /* 0x000000000000794d */ /* 0x000fea0003800000 */
.L_x_3:
        /* <DEDUP_REMOVED lines=9> */
.L_x_23:


//--------------------- .text._Z17DotProduct_KernelPfS_S_S_i --------------------------
	.section	.text._Z17DotProduct_KernelPfS_S_S_i,"ax",@progbits
	.align	128
        .global         _Z17DotProduct_KernelPfS_S_S_i
        .type           _Z17DotProduct_KernelPfS_S_S_i,@function
        .size           _Z17DotProduct_KernelPfS_S_S_i,(.L_x_24 - _Z17DotProduct_KernelPfS_S_S_i)
        .other          _Z17DotProduct_KernelPfS_S_S_i,@"STO_CUDA_ENTRY STV_DEFAULT"
_Z17DotProduct_KernelPfS_S_S_i:
.text._Z17DotProduct_KernelPfS_S_S_i:
[----:B------:R-:W-:Y:S01]  /*0000*/  LDC R1, c[0x0][0x37c] ;  /* 0x0000df00ff017b82 */ /* 0x000fe20000000800 */
[----:B------:R-:W0:Y:S01]  /*0010*/  S2R R12, SR_TID.X ;  /* 0x00000000000c7919 */ /* 0x000e220000002100 */
[----:B------:R-:W1:Y:S01]  /*0020*/  LDCU UR4, c[0x0][0x360] ;  /* 0x00006c00ff0477ac */ /* 0x000e620008000800 */
[----:B------:R-:W-:Y:S01]  /*0030*/  BSSY.RECONVERGENT B0, `(.L_x_4) ;  /* 0x0000016000007945 */ /* 0x000fe20003800200 */
[----:B------:R-:W-:Y:S01]  /*0040*/  IMAD.MOV.U32 R11, RZ, RZ, RZ ;  /* 0x000000ffff0b7224 */ /* 0x000fe200078e00ff */
[----:B------:R-:W0:Y:S01]  /*0050*/  S2R R13, SR_CTAID.X ;  /* 0x00000000000d7919 */ /* 0x000e220000002500 */
[----:B------:R-:W2:Y:S01]  /*0060*/  LDCU UR5, c[0x0][0x3a0] ;  /* 0x00007400ff0577ac */ /* 0x000ea20008000800 */
[----:B------:R-:W3:Y:S01]  /*0070*/  LDCU.64 UR6, c[0x0][0x358] ;  /* 0x00006b00ff0677ac */ /* 0x000ee20008000a00 */
[----:B-1----:R-:W-:Y:S02]  /*0080*/  IMAD.U32 R10, RZ, RZ, UR4 ;  /* 0x00000004ff0a7e24 */ /* 0x002fe4000f8e00ff */
[----:B0-----:R-:W-:-:S05]  /*0090*/  IMAD R0, R13, UR4, R12 ;  /* 0x000000040d007c24 */ /* 0x001fca000f8e020c */
[----:B--2---:R-:W-:-:S13]  /*00a0*/  ISETP.GE.AND P0, PT, R0, UR5, PT ;  /* 0x0000000500007c0c */ /* 0x004fda000bf06270 */
[----:B---3--:R-:W-:Y:S05]  /*00b0*/  @P0 BRA `(.L_x_5) ;  /* 0x0000000000340947 */ /* 0x008fea0003800000 */
[----:B------:R-:W0:Y:S01]  /*00c0*/  LDC.64 R6, c[0x0][0x380] ;  /* 0x0000e000ff067b82 */ /* 0x000e220000000a00 */
[----:B------:R-:W1:Y:S01]  /*00d0*/  LDCU UR4, c[0x0][0x370] ;  /* 0x00006e00ff0477ac */ /* 0x000e620008000800 */
[----:B------:R-:W-:-:S06]  /*00e0*/  HFMA2 R11, -RZ, RZ, 0, 0 ;  /* 0x00000000ff0b7431 */ /* 0x000fcc00000001ff */
[----:B------:R-:W2:Y:S01]  /*00f0*/  LDC.64 R8, c[0x0][0x388] ;  /* 0x0000e200ff087b82 */ /* 0x000ea20000000a00 */
[----:B-1----:R-:W-:-:S07]  /*0100*/  IMAD R15, R10, UR4, RZ ;  /* 0x000000040a0f7c24 */ /* 0x002fce000f8e02ff */
.L_x_6:
[----:B0-----:R-:W-:-:S04]  /*0110*/  IMAD.WIDE R2, R0, 0x4, R6 ;  /* 0x0000000400027825 */ /* 0x001fc800078e0206 */
[----:B--2---:R-:W-:Y:S02]  /*0120*/  IMAD.WIDE R4, R0, 0x4, R8 ;  /* 0x0000000400047825 */ /* 0x004fe400078e0208 */
[----:B------:R-:W2:Y:S04]  /*0130*/  LDG.E R2, desc[UR6][R2.64] ;  /* 0x0000000602027981 */ /* 0x000ea8000c1e1900 */
[----:B------:R-:W2:Y:S01]  /*0140*/  LDG.E R4, desc[UR6][R4.64] ;  /* 0x0000000604047981 */ /* 0x000ea2000c1e1900 */
[----:B------:R-:W-:-:S05]  /*0150*/  IMAD.IADD R0, R15, 0x1, R0 ;  /* 0x000000010f007824 */ /* 0x000fca00078e0200 */
[----:B------:R-:W-:Y:S01]  /*0160*/  ISETP.GE.AND P0, PT, R0, UR5, PT ;  /* 0x0000000500007c0c */ /* 0x000fe2000bf06270 */
[----:B--2---:R-:W-:-:S12]  /*0170*/  FFMA R11, R2, R4, R11 ;  /* 0x00000004020b7223 */ /* 0x004fd8000000000b */
[----:B------:R-:W-:Y:S05]  /*0180*/  @!P0 BRA `(.L_x_6) ;  /* 0xfffffffc00e08947 */ /* 0x000fea000383ffff */
.L_x_5:
[----:B------:R-:W-:Y:S05]  /*0190*/  BSYNC.RECONVERGENT B0 ;  /* 0x0000000000007941 */ /* 0x000fea0003800200 */
.L_x_4:
[----:B------:R-:W0:Y:S01]  /*01a0*/  S2UR UR5, SR_CgaCtaId ;  /* 0x00000000000579c3 */ /* 0x000e220000008800 */
[----:B------:R-:W-:Y:S01]  /*01b0*/  UMOV UR4, 0x400 ;  /* 0x0000040000047882 */ /* 0x000fe20000000000 */
[----:B------:R-:W-:Y:S02]  /*01c0*/  ISETP.GE.U32.AND P1, PT, R10, 0x2, PT ;  /* 0x000000020a00780c */ /* 0x000fe40003f26070 */
[----:B------:R-:W-:Y:S01]  /*01d0*/  ISETP.NE.AND P0, PT, R12, RZ, PT ;  /* 0x000000ff0c00720c */ /* 0x000fe20003f05270 */
[----:B0-----:R-:W-:-:S06]  /*01e0*/  ULEA UR4, UR5, UR4, 0x18 ;  /* 0x0000000405047291 */ /* 0x001fcc000f8ec0ff */
[----:B------:R-:W-:-:S05]  /*01f0*/  LEA R0, R12, UR4, 0x2 ;  /* 0x000000040c007c11 */ /* 0x000fca000f8e10ff */
[----:B------:R0:W-:Y:S01]  /*0200*/  STS [R0], R11 ;  /* 0x0000000b00007388 */ /* 0x0001e20000000800 */
[----:B------:R-:W-:Y:S06]  /*0210*/  BAR.SYNC.DEFER_BLOCKING 0x0 ;  /* 0x0000000000007b1d */ /* 0x000fec0000010000 */
[----:B------:R-:W-:Y:S05]  /*0220*/  @!P1 BRA `(.L_x_7) ;  /* 0x00000000002c9947 */ /* 0x000fea0003800000 */
.L_x_8:
[----:B------:R-:W-:-:S04]  /*0230*/  SHF.R.U32.HI R5, RZ, 0x1, R10 ;  /* 0x00000001ff057819 */ /* 0x000fc8000001160a */
[----:B------:R-:W-:-:S13]  /*0240*/  ISETP.GE.U32.AND P1, PT, R12, R5, PT ;  /* 0x000000050c00720c */ /* 0x000fda0003f26070 */
[----:B------:R-:W-:Y:S01]  /*0250*/  @!P1 LEA R2, R5, R0, 0x2 ;  /* 0x0000000005029211 */ /* 0x000fe200078e10ff */
[----:B------:R-:W-:Y:S05]  /*0260*/  @!P1 LDS R3, [R0] ;  /* 0x0000000000039984 */ /* 0x000fea0000000800 */
[----:B------:R-:W1:Y:S02]  /*0270*/  @!P1 LDS R2, [R2] ;  /* 0x0000000002029984 */ /* 0x000e640000000800 */
[----:B-1----:R-:W-:-:S05]  /*0280*/  @!P1 FADD R3, R2, R3 ;  /* 0x0000000302039221 */ /* 0x002fca0000000000 */
[----:B------:R1:W-:Y:S01]  /*0290*/  @!P1 STS [R0], R3 ;  /* 0x0000000300009388 */ /* 0x0003e20000000800 */
[----:B------:R-:W-:Y:S01]  /*02a0*/  BAR.SYNC.DEFER_BLOCKING 0x0 ;  /* 0x0000000000007b1d */ /* 0x000fe20000010000 */
[----:B------:R-:W-:Y:S02]  /*02b0*/  ISETP.GT.U32.AND P1, PT, R10, 0x3, PT ;  /* 0x000000030a00780c */ /* 0x000fe40003f24070 */
[----:B------:R-:W-:-:S11]  /*02c0*/  MOV R10, R5 ;  /* 0x00000005000a7202 */ /* 0x000fd60000000f00 */
[----:B-1----:R-:W-:Y:S05]  /*02d0*/  @P1 BRA `(.L_x_8) ;  /* 0xfffffffc00d41947 */ /* 0x002fea000383ffff */
.L_x_7:
[----:B------:R-:W-:Y:S05]  /*02e0*/  @P0 EXIT ;  /* 0x000000000000094d */ /* 0x000fea0003800000 */
[----:B------:R-:W1:Y:S01]  /*02f0*/  S2UR UR5, SR_CgaCtaId ;  /* 0x00000000000579c3 */ /* 0x000e620000008800 */
[----:B------:R-:W-:-:S07]  /*0300*/  UMOV UR4, 0x400 ;  /* 0x0000040000047882 */ /* 0x000fce0000000000 */
[----:B------:R-:W2:Y:S01]  /*0310*/  LDC.64 R2, c[0x0][0x398] ;  /* 0x0000e600ff027b82 */ /* 0x000ea20000000a00 */
[----:B-1----:R-:W-:Y:S01]  /*0320*/  ULEA UR4, UR5, UR4, 0x18 ;  /* 0x0000000405047291 */ /* 0x002fe2000f8ec0ff */
[----:B--2---:R-:W-:-:S08]  /*0330*/  IMAD.WIDE.U32 R2, R13, 0x4, R2 ;  /* 0x000000040d027825 */ /* 0x004fd000078e0002 */
[----:B------:R-:W1:Y:S04]  /*0340*/  LDS R5, [UR4] ;  /* 0x00000004ff057984 */ /* 0x000e680008000800 */
[----:B-1----:R-:W-:Y:S01]  /*0350*/  STG.E desc[UR6][R2.64], R5 ;  /* 0x0000000502007986 */ /* 0x002fe2000c101906 */
[----:B------:R-:W-:Y:S05]  /*0360*/  EXIT ;  /* 0x000000000000794d */ /* 0x000fea0003800000 */
.L_x_9:
        /* <DEDUP_REMOVED lines=9> */
.L_x_24:


//--------------------- .text._Z15SpMV_CSR_KernelPiS_PfS0_S0_i --------------------------
	.section	.text._Z15SpMV_CSR_KernelPiS_PfS0_S0_i,"ax",@progbits
	.align	128
        .global         _Z15SpMV_CSR_KernelPiS_PfS0_S0_i
        .type           _Z15SpMV_CSR_KernelPiS_PfS0_S0_i,@function
        .size           _Z15SpMV_CSR_KernelPiS_PfS0_S0_i,(.L_x_25 - _Z15SpMV_CSR_KernelPiS_PfS0_S0_i)
        .other          _Z15SpMV_CSR_KernelPiS_PfS0_S0_i,@"STO_CUDA_ENTRY STV_DEFAULT"
_Z15SpMV_CSR_KernelPiS_PfS0_S0_i:
.text._Z15SpMV_CSR_KernelPiS_PfS0_S0_i:
        /* <DEDUP_REMOVED lines=10> */
[----:B0-----:R-:W-:-:S05]  /*00a0*/  IMAD.WIDE R2, R0, 0x4, R2 ;  /* 0x0000000400027825 */ /* 0x001fca00078e0202 */
[----:B-1----:R-:W2:Y:S04]  /*00b0*/  LDG.E R4, desc[UR4][R2.64] ;  /* 0x0000000402047981 */ /* 0x002ea8000c1e1900 */
[----:B------:R-:W2:Y:S01]  /*00c0*/  LDG.E R8, desc[UR4][R2.64+0x4] ;  /* 0x0000040402087981 */ /* 0x000ea2000c1e1900 */
[----:B------:R-:W-:Y:S01]  /*00d0*/  BSSY.RECONVERGENT B0, `(.L_x_10) ;  /* 0x00000d4000007945 */ /* 0x000fe20003800200 */
[----:B------:R-:W-:Y:S01]  /*00e0*/  HFMA2 R6, -RZ, RZ, 0, 0 ;  /* 0x00000000ff067431 */ /* 0x000fe200000001ff */
[----:B--2---:R-:W-:-:S13]  /*00f0*/  ISETP.GE.AND P0, PT, R4, R8, PT ;  /* 0x000000080400720c */ /* 0x004fda0003f06270 */
[----:B------:R-:W-:Y:S05]  /*0100*/  @P0 BRA `(.L_x_11) ;  /* 0x0000000c00400947 */ /* 0x000fea0003800000 */
[----:B------:R-:W-:Y:S01]  /*0110*/  MOV R3, R4 ;  /* 0x0000000400037202 */ /* 0x000fe20000000f00 */
[----:B------:R-:W-:Y:S01]  /*0120*/  BSSY.RECONVERGENT B1, `(.L_x_12) ;  /* 0x0000068000017945 */ /* 0x000fe20003800200 */
[----:B------:R-:W-:Y:S02]  /*0130*/  MOV R6, RZ ;  /* 0x000000ff00067202 */ /* 0x000fe40000000f00 */
[CC--:B------:R-:W-:Y:S02]  /*0140*/  IADD3 R4, PT, PT, R8.reuse, -R3.reuse, RZ ;  /* 0x8000000308047210 */ /* 0x0c0fe40007ffe0ff */
[----:B------:R-:W-:Y:S02]  /*0150*/  IADD3 R8, PT, PT, -R8, R3, RZ ;  /* 0x0000000308087210 */ /* 0x000fe40007ffe1ff */
[----:B------:R-:W-:Y:S02]  /*0160*/  LOP3.LUT R5, R4, 0xf, RZ, 0xc0, !PT ;  /* 0x0000000f04057812 */ /* 0x000fe400078ec0ff */
[----:B------:R-:W-:-:S02]  /*0170*/  ISETP.GT.U32.AND P1, PT, R8, -0x10, PT ;  /* 0xfffffff00800780c */ /* 0x000fc40003f24070 */
[----:B------:R-:W-:-:S11]  /*0180*/  ISETP.NE.AND P0, PT, R5, RZ, PT ;  /* 0x000000ff0500720c */ /* 0x000fd60003f05270 */
[----:B------:R-:W-:Y:S05]  /*0190*/  @P1 BRA `(.L_x_13) ;  /* 0x0000000400801947 */ /* 0x000fea0003800000 */
[----:B------:R-:W0:Y:S01]  /*01a0*/  LDC.64 R12, c[0x0][0x390] ;  /* 0x0000e400ff0c7b82 */ /* 0x000e220000000a00 */
[----:B------:R-:W-:Y:S02]  /*01b0*/  LOP3.LUT R2, R4, 0xfffffff0, RZ, 0xc0, !PT ;  /* 0xfffffff004027812 */ /* 0x000fe400078ec0ff */
[----:B------:R-:W-:Y:S02]  /*01c0*/  MOV R6, RZ ;  /* 0x000000ff00067202 */ /* 0x000fe40000000f00 */
[----:B------:R-:W-:-:S03]  /*01d0*/  IADD3 R2, PT, PT, -R2, RZ, RZ ;  /* 0x000000ff02027210 */ /* 0x000fc60007ffe1ff */
[----:B------:R-:W1:Y:S01]  /*01e0*/  LDC.64 R14, c[0x0][0x388] ;  /* 0x0000e200ff0e7b82 */ /* 0x000e620000000a00 */
[----:B0-----:R-:W-:-:S04]  /*01f0*/  IADD3 R12, P1, PT, R12, 0x20, RZ ;  /* 0x000000200c0c7810 */ /* 0x001fc80007f3e0ff */
[----:B------:R-:W-:Y:S02]  /*0200*/  IADD3.X R13, PT, PT, RZ, R13, RZ, P1, !PT ;  /* 0x0000000dff0d7210 */ /* 0x000fe40000ffe4ff */
[----:B-1----:R-:W-:-:S04]  /*0210*/  IADD3 R14, P2, PT, R14, 0x20, RZ ;  /* 0x000000200e0e7810 */ /* 0x002fc80007f5e0ff */
[----:B------:R-:W-:-:S09]  /*0220*/  IADD3.X R15, PT, PT, RZ, R15, RZ, P2, !PT ;  /* 0x0000000fff0f7210 */ /* 0x000fd200017fe4ff */
.L_x_14:
[C---:B------:R-:W-:Y:S01]  /*0230*/  IMAD.WIDE R20, R3.reuse, 0x4, R14 ;  /* 0x0000000403147825 */ /* 0x040fe200078e020e */
[----:B------:R-:W0:Y:S04]  /*0240*/  LDC.64 R16, c[0x0][0x398] ;  /* 0x0000e600ff107b82 */ /* 0x000e280000000a00 */
[----:B------:R-:W0:Y:S04]  /*0250*/  LDG.E R11, desc[UR4][R20.64+-0x20] ;  /* 0xffffe004140b7981 */ /* 0x000e28000c1e1900 */
[----:B------:R-:W2:Y:S04]  /*0260*/  LDG.E R23, desc[UR4][R20.64+-0x1c] ;  /* 0xffffe40414177981 */ /* 0x000ea8000c1e1900 */
[----:B------:R-:W3:Y:S01]  /*0270*/  LDG.E R9, desc[UR4][R20.64+-0x18] ;  /* 0xffffe80414097981 */ /* 0x000ee2000c1e1900 */
[----:B------:R-:W-:-:S03]  /*0280*/  IMAD.WIDE R26, R3, 0x4, R12 ;  /* 0x00000004031a7825 */ /* 0x000fc600078e020c */
[----:B------:R-:W4:Y:S04]  /*0290*/  LDG.E R25, desc[UR4][R20.64+-0x14] ;  /* 0xffffec0414197981 */ /* 0x000f28000c1e1900 */
[----:B------:R-:W5:Y:S04]  /*02a0*/  LDG.E R19, desc[UR4][R26.64+-0x20] ;  /* 0xffffe0041a137981 */ /* 0x000f68000c1e1900 */
[----:B------:R-:W5:Y:S04]  /*02b0*/  LDG.E R18, desc[UR4][R26.64+-0x1c] ;  /* 0xffffe4041a127981 */ /* 0x000f68000c1e1900 */
[----:B------:R-:W5:Y:S01]  /*02c0*/  LDG.E R29, desc[UR4][R20.64+-0x10] ;  /* 0xfffff004141d7981 */ /* 0x000f62000c1e1900 */
[----:B0-----:R-:W-:-:S06]  /*02d0*/  IMAD.WIDE R10, R11, 0x4, R16 ;  /* 0x000000040b0a7825 */ /* 0x001fcc00078e0210 */
[----:B------:R-:W5:Y:S01]  /*02e0*/  LDG.E R10, desc[UR4][R10.64] ;  /* 0x000000040a0a7981 */ /* 0x000f62000c1e1900 */
[----:B--2---:R-:W-:-:S05]  /*02f0*/  IMAD.WIDE R22, R23, 0x4, R16 ;  /* 0x0000000417167825 */ /* 0x004fca00078e0210 */
[----:B------:R-:W2:Y:S01]  /*0300*/  LDG.E R7, desc[UR4][R22.64] ;  /* 0x0000000416077981 */ /* 0x000ea2000c1e1900 */
[----:B---3--:R-:W-:-:S03]  /*0310*/  IMAD.WIDE R8, R9, 0x4, R16 ;  /* 0x0000000409087825 */ /* 0x008fc600078e0210 */
[----:B------:R-:W3:Y:S01]  /*0320*/  LDG.E R11, desc[UR4][R26.64+-0x18] ;  /* 0xffffe8041a0b7981 */ /* 0x000ee2000c1e1900 */
[----:B----4-:R-:W-:-:S03]  /*0330*/  IMAD.WIDE R24, R25, 0x4, R16 ;  /* 0x0000000419187825 */ /* 0x010fc600078e0210 */
[----:B------:R-:W3:Y:S04]  /*0340*/  LDG.E R8, desc[UR4][R8.64] ;  /* 0x0000000408087981 */ /* 0x000ee8000c1e1900 */
[----:B------:R-:W4:Y:S04]  /*0350*/  LDG.E R23, desc[UR4][R20.64+-0xc] ;  /* 0xfffff40414177981 */ /* 0x000f28000c1e1900 */
[----:B------:R-:W4:Y:S01]  /*0360*/  LDG.E R9, desc[UR4][R20.64+-0x8] ;  /* 0xfffff80414097981 */ /* 0x000f22000c1e1900 */
[----:B-----5:R-:W-:-:S03]  /*0370*/  FFMA R28, R19, R10, R6 ;  /* 0x0000000a131c7223 */ /* 0x020fc60000000006 */
[----:B------:R-:W5:Y:S04]  /*0380*/  LDG.E R6, desc[UR4][R24.64] ;  /* 0x0000000418067981 */ /* 0x000f68000c1e1900 */
[----:B------:R-:W5:Y:S01]  /*0390*/  LDG.E R19, desc[UR4][R26.64+-0x14] ;  /* 0xffffec041a137981 */ /* 0x000f62000c1e1900 */
[----:B--2---:R-:W-:Y:S01]  /*03a0*/  FFMA R22, R18, R7, R28 ;  /* 0x0000000712167223 */ /* 0x004fe2000000001c */
[----:B------:R-:W-:Y:S02]  /*03b0*/  IMAD.WIDE R28, R29, 0x4, R16 ;  /* 0x000000041d1c7825 */ /* 0x000fe400078e0210 */
[----:B------:R-:W2:Y:S04]  /*03c0*/  LDG.E R10, desc[UR4][R20.64+-0x4] ;  /* 0xfffffc04140a7981 */ /* 0x000ea8000c1e1900 */
[----:B------:R-:W2:Y:S04]  /*03d0*/  LDG.E R29, desc[UR4][R28.64] ;  /* 0x000000041c1d7981 */ /* 0x000ea8000c1e1900 */
[----:B------:R-:W2:Y:S04]  /*03e0*/  LDG.E R18, desc[UR4][R26.64+-0x10] ;  /* 0xfffff0041a127981 */ /* 0x000ea8000c1e1900 */
[----:B------:R-:W2:Y:S01]  /*03f0*/  LDG.E R7, desc[UR4][R20.64] ;  /* 0x0000000414077981 */ /* 0x000ea2000c1e1900 */
[----:B---3--:R-:W-:Y:S01]  /*0400*/  FFMA R8, R11, R8, R22 ;  /* 0x000000080b087223 */ /* 0x008fe20000000016 */
[----:B----4-:R-:W-:-:S02]  /*0410*/  IMAD.WIDE R22, R23, 0x4, R16 ;  /* 0x0000000417167825 */ /* 0x010fc400078e0210 */
[----:B------:R-:W3:Y:S04]  /*0420*/  LDG.E R11, desc[UR4][R20.64+0x4] ;  /* 0x00000404140b7981 */ /* 0x000ee8000c1e1900 */
[----:B------:R-:W4:Y:S04]  /*0430*/  LDG.E R23, desc[UR4][R22.64] ;  /* 0x0000000416177981 */ /* 0x000f28000c1e1900 */
[----:B------:R-:W4:Y:S04]  /*0440*/  LDG.E R25, desc[UR4][R26.64+-0xc] ;  /* 0xfffff4041a197981 */ /* 0x000f28000c1e1900 */
[----:B------:R-:W4:Y:S04]  /*0450*/  LDG.E R28, desc[UR4][R26.64+-0x8] ;  /* 0xfffff8041a1c7981 */ /* 0x000f28000c1e1900 */
[----:B------:R-:W4:Y:S04]  /*0460*/  LDG.E R22, desc[UR4][R20.64+0x8] ;  /* 0x0000080414167981 */ /* 0x000f28000c1e1900 */
[----:B------:R-:W4:Y:S01]  /*0470*/  LDG.E R24, desc[UR4][R26.64+0x4] ;  /* 0x000004041a187981 */ /* 0x000f22000c1e1900 */
[----:B-----5:R-:W-:Y:S01]  /*0480*/  FFMA R6, R19, R6, R8 ;  /* 0x0000000613067223 */ /* 0x020fe20000000008 */
[----:B------:R-:W-:-:S05]  /*0490*/  IMAD.WIDE R8, R9, 0x4, R16 ;  /* 0x0000000409087825 */ /* 0x000fca00078e0210 */
[----:B------:R0:W5:Y:S01]  /*04a0*/  LDG.E R19, desc[UR4][R8.64] ;  /* 0x0000000408137981 */ /* 0x000162000c1e1900 */
[----:B--2---:R-:W-:-:S03]  /*04b0*/  FFMA R18, R18, R29, R6 ;  /* 0x0000001d12127223 */ /* 0x004fc60000000006 */
[----:B------:R-:W2:Y:S01]  /*04c0*/  LDG.E R29, desc[UR4][R20.64+0x1c] ;  /* 0x00001c04141d7981 */ /* 0x000ea2000c1e1900 */
[----:B0-----:R-:W-:-:S04]  /*04d0*/  IMAD.WIDE R8, R10, 0x4, R16 ;  /* 0x000000040a087825 */ /* 0x001fc800078e0210 */
[--C-:B------:R-:W-:Y:S02]  /*04e0*/  IMAD.WIDE R6, R7, 0x4, R16.reuse ;  /* 0x0000000407067825 */ /* 0x100fe400078e0210 */
[----:B------:R-:W2:Y:S02]  /*04f0*/  LDG.E R8, desc[UR4][R8.64] ;  /* 0x0000000408087981 */ /* 0x000ea4000c1e1900 */
[----:B---3--:R-:W-:Y:S02]  /*0500*/  IMAD.WIDE R10, R11, 0x4, R16 ;  /* 0x000000040b0a7825 */ /* 0x008fe400078e0210 */
[----:B------:R-:W3:Y:S02]  /*0510*/  LDG.E R6, desc[UR4][R6.64] ;  /* 0x0000000406067981 */ /* 0x000ee4000c1e1900 */
[----:B----4-:R-:W-:Y:S02]  /*0520*/  FFMA R23, R25, R23, R18 ;  /* 0x0000001719177223 */ /* 0x010fe40000000012 */
[----:B------:R-:W4:Y:S04]  /*0530*/  LDG.E R10, desc[UR4][R10.64] ;  /* 0x000000040a0a7981 */ /* 0x000f28000c1e1900 */
[----:B------:R-:W2:Y:S04]  /*0540*/  LDG.E R9, desc[UR4][R26.64+-0x4] ;  /* 0xfffffc041a097981 */ /* 0x000ea8000c1e1900 */
[----:B------:R-:W3:Y:S04]  /*0550*/  LDG.E R7, desc[UR4][R26.64] ;  /* 0x000000041a077981 */ /* 0x000ee8000c1e1900 */
[----:B------:R-:W4:Y:S04]  /*0560*/  LDG.E R18, desc[UR4][R20.64+0xc] ;  /* 0x00000c0414127981 */ /* 0x000f28000c1e1900 */
[----:B------:R-:W4:Y:S04]  /*0570*/  LDG.E R25, desc[UR4][R20.64+0x14] ;  /* 0x0000140414197981 */ /* 0x000f28000c1e1900 */
[----:B------:R-:W4:Y:S01]  /*0580*/  LDG.E R11, desc[UR4][R26.64+0x18] ;  /* 0x000018041a0b7981 */ /* 0x000f22000c1e1900 */
[----:B-----5:R-:W-:-:S03]  /*0590*/  FFMA R28, R28, R19, R23 ;  /* 0x000000131c1c7223 */ /* 0x020fc60000000017 */
[----:B------:R-:W5:Y:S04]  /*05a0*/  LDG.E R23, desc[UR4][R20.64+0x10] ;  /* 0x0000100414177981 */ /* 0x000f68000c1e1900 */
[----:B------:R0:W5:Y:S02]  /*05b0*/  LDG.E R19, desc[UR4][R20.64+0x18] ;  /* 0x0000180414137981 */ /* 0x000164000c1e1900 */
[----:B0-----:R-:W-:-:S04]  /*05c0*/  IMAD.WIDE R20, R22, 0x4, R16 ;  /* 0x0000000416147825 */ /* 0x001fc800078e0210 */
[----:B--2---:R-:W-:Y:S02]  /*05d0*/  FFMA R8, R9, R8, R28 ;  /* 0x0000000809087223 */ /* 0x004fe4000000001c */
[----:B------:R-:W2:Y:S02]  /*05e0*/  LDG.E R9, desc[UR4][R26.64+0x10] ;  /* 0x000010041a097981 */ /* 0x000ea4000c1e1900 */
[----:B---3--:R-:W-:Y:S02]  /*05f0*/  FFMA R7, R7, R6, R8 ;  /* 0x0000000607077223 */ /* 0x008fe40000000008 */
[----:B------:R-:W3:Y:S02]  /*0600*/  LDG.E R8, desc[UR4][R26.64+0xc] ;  /* 0x00000c041a087981 */ /* 0x000ee4000c1e1900 */
[----:B----4-:R-:W-:Y:S02]  /*0610*/  FFMA R6, R24, R10, R7 ;  /* 0x0000000a18067223 */ /* 0x010fe40000000007 */
[----:B------:R-:W4:Y:S04]  /*0620*/  LDG.E R7, desc[UR4][R26.64+0x8] ;  /* 0x000008041a077981 */ /* 0x000f28000c1e1900 */
[----:B------:R-:W2:Y:S04]  /*0630*/  LDG.E R10, desc[UR4][R26.64+0x14] ;  /* 0x000014041a0a7981 */ /* 0x000ea8000c1e1900 */
[----:B------:R-:W2:Y:S01]  /*0640*/  LDG.E R26, desc[UR4][R26.64+0x1c] ;  /* 0x00001c041a1a7981 */ /* 0x000ea2000c1e1900 */
[----:B------:R-:W-:-:S06]  /*0650*/  IMAD.WIDE R24, R25, 0x4, R16 ;  /* 0x0000000419187825 */ /* 0x000fcc00078e0210 */
[----:B------:R-:W2:Y:S04]  /*0660*/  LDG.E R25, desc[UR4][R24.64] ;  /* 0x0000000418197981 */ /* 0x000ea8000c1e1900 */
[----:B------:R0:W4:Y:S02]  /*0670*/  LDG.E R27, desc[UR4][R20.64] ;  /* 0x00000004141b7981 */ /* 0x000124000c1e1900 */
[----:B0-----:R-:W-:-:S06]  /*0680*/  IMAD.WIDE R20, R18, 0x4, R16 ;  /* 0x0000000412147825 */ /* 0x001fcc00078e0210 */
[----:B------:R-:W3:Y:S01]  /*0690*/  LDG.E R21, desc[UR4][R20.64] ;  /* 0x0000000414157981 */ /* 0x000ee2000c1e1900 */
[----:B-----5:R-:W-:-:S04]  /*06a0*/  IMAD.WIDE R22, R23, 0x4, R16 ;  /* 0x0000000417167825 */ /* 0x020fc800078e0210 */
[--C-:B------:R-:W-:Y:S02]  /*06b0*/  IMAD.WIDE R18, R19, 0x4, R16.reuse ;  /* 0x0000000413127825 */ /* 0x100fe400078e0210 */
[----:B------:R-:W2:Y:S02]  /*06c0*/  LDG.E R22, desc[UR4][R22.64] ;  /* 0x0000000416167981 */ /* 0x000ea4000c1e1900 */
[----:B------:R-:W-:Y:S02]  /*06d0*/  IMAD.WIDE R16, R29, 0x4, R16 ;  /* 0x000000041d107825 */ /* 0x000fe400078e0210 */
[----:B------:R-:W5:Y:S04]  /*06e0*/  LDG.E R18, desc[UR4][R18.64] ;  /* 0x0000000412127981 */ /* 0x000f68000c1e1900 */
[----:B------:R-:W5:Y:S01]  /*06f0*/  LDG.E R16, desc[UR4][R16.64] ;  /* 0x0000000410107981 */ /* 0x000f62000c1e1900 */
[----:B------:R-:W-:-:S04]  /*0700*/  IADD3 R2, PT, PT, R2, 0x10, RZ ;  /* 0x0000001002027810 */ /* 0x000fc80007ffe0ff */
[----:B------:R-:W-:Y:S02]  /*0710*/  ISETP.NE.AND P1, PT, R2, RZ, PT ;  /* 0x000000ff0200720c */ /* 0x000fe40003f25270 */
[----:B------:R-:W-:Y:S01]  /*0720*/  IADD3 R3, PT, PT, R3, 0x10, RZ ;  /* 0x0000001003037810 */ /* 0x000fe20007ffe0ff */
[----:B----4-:R-:W-:-:S04]  /*0730*/  FFMA R7, R7, R27, R6 ;  /* 0x0000001b07077223 */ /* 0x010fc80000000006 */
[----:B---3--:R-:W-:-:S04]  /*0740*/  FFMA R8, R8, R21, R7 ;  /* 0x0000001508087223 */ /* 0x008fc80000000007 */
[----:B--2---:R-:W-:-:S04]  /*0750*/  FFMA R9, R9, R22, R8 ;  /* 0x0000001609097223 */ /* 0x004fc80000000008 */
[----:B------:R-:W-:-:S04]  /*0760*/  FFMA R10, R10, R25, R9 ;  /* 0x000000190a0a7223 */ /* 0x000fc80000000009 */
[----:B-----5:R-:W-:-:S04]  /*0770*/  FFMA R11, R11, R18, R10 ;  /* 0x000000120b0b7223 */ /* 0x020fc8000000000a */
[----:B------:R-:W-:Y:S01]  /*0780*/  FFMA R6, R26, R16, R11 ;  /* 0x000000101a067223 */ /* 0x000fe2000000000b */
[----:B------:R-:W-:Y:S06]  /*0790*/  @P1 BRA `(.L_x_14) ;  /* 0xfffffff800a41947 */ /* 0x000fec000383ffff */
.L_x_13:
[----:B------:R-:W-:Y:S05]  /*07a0*/  BSYNC.RECONVERGENT B1 ;  /* 0x0000000000017941 */ /* 0x000fea0003800200 */
.L_x_12:
[----:B------:R-:W-:Y:S05]  /*07b0*/  @!P0 BRA `(.L_x_11) ;  /* 0x0000000400948947 */ /* 0x000fea0003800000 */
[----:B------:R-:W-:Y:S01]  /*07c0*/  ISETP.GE.U32.AND P0, PT, R5, 0x8, PT ;  /* 0x000000080500780c */ /* 0x000fe20003f06070 */
[----:B------:R-:W-:Y:S01]  /*07d0*/  BSSY.RECONVERGENT B1, `(.L_x_15) ;  /* 0x0000032000017945 */ /* 0x000fe20003800200 */
[----:B------:R-:W-:-:S04]  /*07e0*/  LOP3.LUT R24, R4, 0x7, RZ, 0xc0, !PT ;  /* 0x0000000704187812 */ /* 0x000fc800078ec0ff */
[----:B------:R-:W-:-:S07]  /*07f0*/  ISETP.NE.AND P1, PT, R24, RZ, PT ;  /* 0x000000ff1800720c */ /* 0x000fce0003f25270 */
[----:B------:R-:W-:Y:S06]  /*0800*/  @!P0 BRA `(.L_x_16) ;  /* 0x0000000000b88947 */ /* 0x000fec0003800000 */
[----:B------:R-:W0:Y:S08]  /*0810*/  LDC.64 R20, c[0x0][0x388] ;  /* 0x0000e200ff147b82 */ /* 0x000e300000000a00 */
[----:B------:R-:W1:Y:S08]  /*0820*/  LDC.64 R10, c[0x0][0x398] ;  /* 0x0000e600ff0a7b82 */ /* 0x000e700000000a00 */
[----:B------:R-:W2:Y:S01]  /*0830*/  LDC.64 R8, c[0x0][0x390] ;  /* 0x0000e400ff087b82 */ /* 0x000ea20000000a00 */
[----:B0-----:R-:W-:-:S05]  /*0840*/  IMAD.WIDE R20, R3, 0x4, R20 ;  /* 0x0000000403147825 */ /* 0x001fca00078e0214 */
[----:B------:R-:W1:Y:S04]  /*0850*/  LDG.E R29, desc[UR4][R20.64] ;  /* 0x00000004141d7981 */ /* 0x000e68000c1e1900 */
[----:B------:R-:W3:Y:S04]  /*0860*/  LDG.E R27, desc[UR4][R20.64+0x4] ;  /* 0x00000404141b7981 */ /* 0x000ee8000c1e1900 */
[----:B------:R-:W4:Y:S04]  /*0870*/  LDG.E R25, desc[UR4][R20.64+0x8] ;  /* 0x0000080414197981 */ /* 0x000f28000c1e1900 */
[----:B------:R-:W5:Y:S04]  /*0880*/  LDG.E R13, desc[UR4][R20.64+0xc] ;  /* 0x00000c04140d7981 */ /* 0x000f68000c1e1900 */
[----:B------:R-:W5:Y:S04]  /*0890*/  LDG.E R15, desc[UR4][R20.64+0x10] ;  /* 0x00001004140f7981 */ /* 0x000f68000c1e1900 */
[----:B------:R-:W5:Y:S04]  /*08a0*/  LDG.E R17, desc[UR4][R20.64+0x14] ;  /* 0x0000140414117981 */ /* 0x000f68000c1e1900 */
[----:B------:R-:W5:Y:S04]  /*08b0*/  LDG.E R19, desc[UR4][R20.64+0x18] ;  /* 0x0000180414137981 */ /* 0x000f68000c1e1900 */
[----:B------:R4:W5:Y:S01]  /*08c0*/  LDG.E R23, desc[UR4][R20.64+0x1c] ;  /* 0x00001c0414177981 */ /* 0x000962000c1e1900 */
[----:B--2---:R-:W-:-:S05]  /*08d0*/  IMAD.WIDE R8, R3, 0x4, R8 ;  /* 0x0000000403087825 */ /* 0x004fca00078e0208 */
[----:B------:R-:W2:Y:S04]  /*08e0*/  LDG.E R7, desc[UR4][R8.64] ;  /* 0x0000000408077981 */ /* 0x000ea8000c1e1900 */
[----:B------:R-:W2:Y:S01]  /*08f0*/  LDG.E R22, desc[UR4][R8.64+0x8] ;  /* 0x0000080408167981 */ /* 0x000ea2000c1e1900 */
[----:B-1----:R-:W-:-:S04]  /*0900*/  IMAD.WIDE R28, R29, 0x4, R10 ;  /* 0x000000041d1c7825 */ /* 0x002fc800078e020a */
[--C-:B---3--:R-:W-:Y:S01]  /*0910*/  IMAD.WIDE R26, R27, 0x4, R10.reuse ;  /* 0x000000041b1a7825 */ /* 0x108fe200078e020a */
[----:B------:R-:W2:Y:S03]  /*0920*/  LDG.E R5, desc[UR4][R28.64] ;  /* 0x000000041c057981 */ /* 0x000ea6000c1e1900 */
[--C-:B----4-:R-:W-:Y:S01]  /*0930*/  IMAD.WIDE R20, R25, 0x4, R10.reuse ;  /* 0x0000000419147825 */ /* 0x110fe200078e020a */
[----:B------:R-:W3:Y:S04]  /*0940*/  LDG.E R2, desc[UR4][R26.64] ;  /* 0x000000041a027981 */ /* 0x000ee8000c1e1900 */
[----:B------:R-:W3:Y:S01]  /*0950*/  LDG.E R25, desc[UR4][R8.64+0x4] ;  /* 0x0000040408197981 */ /* 0x000ee2000c1e1900 */
[----:B-----5:R-:W-:-:S03]  /*0960*/  IMAD.WIDE R12, R13, 0x4, R10 ;  /* 0x000000040d0c7825 */ /* 0x020fc600078e020a */
[----:B------:R-:W4:Y:S01]  /*0970*/  LDG.E R21, desc[UR4][R20.64] ;  /* 0x0000000414157981 */ /* 0x000f22000c1e1900 */
[----:B------:R-:W-:-:S03]  /*0980*/  IMAD.WIDE R14, R15, 0x4, R10 ;  /* 0x000000040f0e7825 */ /* 0x000fc600078e020a */
[----:B------:R-:W5:Y:S01]  /*0990*/  LDG.E R13, desc[UR4][R12.64] ;  /* 0x000000040c0d7981 */ /* 0x000f62000c1e1900 */
[----:B------:R-:W-:-:S03]  /*09a0*/  IMAD.WIDE R16, R17, 0x4, R10 ;  /* 0x0000000411107825 */ /* 0x000fc600078e020a */
[----:B------:R-:W5:Y:S01]  /*09b0*/  LDG.E R28, desc[UR4][R8.64+0xc] ;  /* 0x00000c04081c7981 */ /* 0x000f62000c1e1900 */
[----:B------:R-:W-:-:S03]  /*09c0*/  IMAD.WIDE R18, R19, 0x4, R10 ;  /* 0x0000000413127825 */ /* 0x000fc600078e020a */
[----:B------:R-:W5:Y:S04]  /*09d0*/  LDG.E R14, desc[UR4][R14.64] ;  /* 0x000000040e0e7981 */ /* 0x000f68000c1e1900 */
[----:B------:R-:W5:Y:S01]  /*09e0*/  LDG.E R29, desc[UR4][R8.64+0x10] ;  /* 0x00001004081d7981 */ /* 0x000f62000c1e1900 */
[----:B------:R-:W-:-:S03]  /*09f0*/  IMAD.WIDE R10, R23, 0x4, R10 ;  /* 0x00000004170a7825 */ /* 0x000fc600078e020a */
[----:B------:R-:W5:Y:S04]  /*0a00*/  LDG.E R17, desc[UR4][R16.64] ;  /* 0x0000000410117981 */ /* 0x000f68000c1e1900 */
[----:B------:R-:W5:Y:S04]  /*0a10*/  LDG.E R26, desc[UR4][R8.64+0x14] ;  /* 0x00001404081a7981 */ /* 0x000f68000c1e1900 */
[----:B------:R-:W5:Y:S04]  /*0a20*/  LDG.E R18, desc[UR4][R18.64] ;  /* 0x0000000412127981 */ /* 0x000f68000c1e1900 */
[----:B------:R-:W5:Y:S04]  /*0a30*/  LDG.E R23, desc[UR4][R8.64+0x18] ;  /* 0x0000180408177981 */ /* 0x000f68000c1e1900 */
[----:B------:R-:W5:Y:S04]  /*0a40*/  LDG.E R12, desc[UR4][R8.64+0x1c] ;  /* 0x00001c04080c7981 */ /* 0x000f68000c1e1900 */
[----:B------:R-:W5:Y:S01]  /*0a50*/  LDG.E R10, desc[UR4][R10.64] ;  /* 0x000000040a0a7981 */ /* 0x000f62000c1e1900 */
[----:B------:R-:W-:Y:S01]  /*0a60*/  IADD3 R3, PT, PT, R3, 0x8, RZ ;  /* 0x0000000803037810 */ /* 0x000fe20007ffe0ff */
[----:B--2---:R-:W-:-:S04]  /*0a70*/  FFMA R6, R7, R5, R6 ;  /* 0x0000000507067223 */ /* 0x004fc80000000006 */
[----:B---3--:R-:W-:-:S04]  /*0a80*/  FFMA R25, R25, R2, R6 ;  /* 0x0000000219197223 */ /* 0x008fc80000000006 */
[----:B----4-:R-:W-:-:S04]  /*0a90*/  FFMA R21, R22, R21, R25 ;  /* 0x0000001516157223 */ /* 0x010fc80000000019 */
[----:B-----5:R-:W-:-:S04]  /*0aa0*/  FFMA R28, R28, R13, R21 ;  /* 0x0000000d1c1c7223 */ /* 0x020fc80000000015 */
[----:B------:R-:W-:-:S04]  /*0ab0*/  FFMA R29, R29, R14, R28 ;  /* 0x0000000e1d1d7223 */ /* 0x000fc8000000001c */
[----:B------:R-:W-:-:S04]  /*0ac0*/  FFMA R26, R26, R17, R29 ;  /* 0x000000111a1a7223 */ /* 0x000fc8000000001d */
[----:B------:R-:W-:-:S04]  /*0ad0*/  FFMA R23, R23, R18, R26 ;  /* 0x0000001217177223 */ /* 0x000fc8000000001a */
[----:B------:R-:W-:-:S07]  /*0ae0*/  FFMA R6, R12, R10, R23 ;  /* 0x0000000a0c067223 */ /* 0x000fce0000000017 */
.L_x_16:
[----:B------:R-:W-:Y:S05]  /*0af0*/  BSYNC.RECONVERGENT B1 ;  /* 0x0000000000017941 */ /* 0x000fea0003800200 */
.L_x_15:
[----:B------:R-:W-:Y:S05]  /*0b00*/  @!P1 BRA `(.L_x_11) ;  /* 0x0000000000c09947 */ /* 0x000fea0003800000 */
[----:B------:R-:W-:Y:S01]  /*0b10*/  ISETP.GE.U32.AND P0, PT, R24, 0x4, PT ;  /* 0x000000041800780c */ /* 0x000fe20003f06070 */
[----:B------:R-:W-:Y:S01]  /*0b20*/  BSSY.RECONVERGENT B1, `(.L_x_17) ;  /* 0x000001e000017945 */ /* 0x000fe20003800200 */
[----:B------:R-:W-:-:S04]  /*0b30*/  LOP3.LUT R4, R4, 0x3, RZ, 0xc0, !PT ;  /* 0x0000000304047812 */ /* 0x000fc800078ec0ff */
[----:B------:R-:W-:-:S07]  /*0b40*/  ISETP.NE.AND P1, PT, R4, RZ, PT ;  /* 0x000000ff0400720c */ /* 0x000fce0003f25270 */
[----:B------:R-:W-:Y:S06]  /*0b50*/  @!P0 BRA `(.L_x_18) ;  /* 0x0000000000688947 */ /* 0x000fec0003800000 */
[----:B------:R-:W0:Y:S08]  /*0b60*/  LDC.64 R8, c[0x0][0x388] ;  /* 0x0000e200ff087b82 */ /* 0x000e300000000a00 */
[----:B------:R-:W1:Y:S01]  /*0b70*/  LDC.64 R10, c[0x0][0x390] ;  /* 0x0000e400ff0a7b82 */ /* 0x000e620000000a00 */
[----:B0-----:R-:W-:-:S07]  /*0b80*/  IMAD.WIDE R12, R3, 0x4, R8 ;  /* 0x00000004030c7825 */ /* 0x001fce00078e0208 */
[----:B------:R-:W0:Y:S01]  /*0b90*/  LDC.64 R8, c[0x0][0x398] ;  /* 0x0000e600ff087b82 */ /* 0x000e220000000a00 */
[----:B------:R-:W0:Y:S04]  /*0ba0*/  LDG.E R15, desc[UR4][R12.64] ;  /* 0x000000040c0f7981 */ /* 0x000e28000c1e1900 */
[----:B------:R-:W2:Y:S04]  /*0bb0*/  LDG.E R17, desc[UR4][R12.64+0x4] ;  /* 0x000004040c117981 */ /* 0x000ea8000c1e1900 */
[----:B------:R-:W3:Y:S04]  /*0bc0*/  LDG.E R19, desc[UR4][R12.64+0x8] ;  /* 0x000008040c137981 */ /* 0x000ee8000c1e1900 */
[----:B------:R-:W4:Y:S01]  /*0bd0*/  LDG.E R7, desc[UR4][R12.64+0xc] ;  /* 0x00000c040c077981 */ /* 0x000f22000c1e1900 */
[----:B-1----:R-:W-:-:S05]  /*0be0*/  IMAD.WIDE R10, R3, 0x4, R10 ;  /* 0x00000004030a7825 */ /* 0x002fca00078e020a */
[----:B------:R-:W5:Y:S04]  /*0bf0*/  LDG.E R5, desc[UR4][R10.64] ;  /* 0x000000040a057981 */ /* 0x000f68000c1e1900 */
[----:B------:R-:W5:Y:S04]  /*0c00*/  LDG.E R2, desc[UR4][R10.64+0x4] ;  /* 0x000004040a027981 */ /* 0x000f68000c1e1900 */
[----:B------:R-:W5:Y:S01]  /*0c10*/  LDG.E R13, desc[UR4][R10.64+0xc] ;  /* 0x00000c040a0d7981 */ /* 0x000f62000c1e1900 */
[----:B0-----:R-:W-:-:S04]  /*0c20*/  IMAD.WIDE R14, R15, 0x4, R8 ;  /* 0x000000040f0e7825 */ /* 0x001fc800078e0208 */
[--C-:B--2---:R-:W-:Y:S02]  /*0c30*/  IMAD.WIDE R16, R17, 0x4, R8.reuse ;  /* 0x0000000411107825 */ /* 0x104fe400078e0208 */
[----:B------:R-:W5:Y:S02]  /*0c40*/  LDG.E R14, desc[UR4][R14.64] ;  /* 0x000000040e0e7981 */ /* 0x000f64000c1e1900 */
[--C-:B---3--:R-:W-:Y:S02]  /*0c50*/  IMAD.WIDE R18, R19, 0x4, R8.reuse ;  /* 0x0000000413127825 */ /* 0x108fe400078e0208 */
[----:B------:R-:W2:Y:S02]  /*0c60*/  LDG.E R16, desc[UR4][R16.64] ;  /* 0x0000000410107981 */ /* 0x000ea4000c1e1900 */
[----:B----4-:R-:W-:Y:S02]  /*0c70*/  IMAD.WIDE R8, R7, 0x4, R8 ;  /* 0x0000000407087825 */ /* 0x010fe400078e0208 */
[----:B------:R-:W3:Y:S04]  /*0c80*/  LDG.E R18, desc[UR4][R18.64] ;  /* 0x0000000412127981 */ /* 0x000ee8000c1e1900 */
[----:B------:R-:W3:Y:S04]  /*0c90*/  LDG.E R7, desc[UR4][R10.64+0x8] ;  /* 0x000008040a077981 */ /* 0x000ee8000c1e1900 */
[----:B------:R-:W4:Y:S01]  /*0ca0*/  LDG.E R8, desc[UR4][R8.64] ;  /* 0x0000000408087981 */ /* 0x000f22000c1e1900 */
[----:B------:R-:W-:Y:S01]  /*0cb0*/  IADD3 R3, PT, PT, R3, 0x4, RZ ;  /* 0x0000000403037810 */ /* 0x000fe20007ffe0ff */
[----:B-----5:R-:W-:-:S04]  /*0cc0*/  FFMA R5, R5, R14, R6 ;  /* 0x0000000e05057223 */ /* 0x020fc80000000006 */
[----:B--2---:R-:W-:-:S04]  /*0cd0*/  FFMA R2, R2, R16, R5 ;  /* 0x0000001002027223 */ /* 0x004fc80000000005 */
[----:B---3--:R-:W-:-:S04]  /*0ce0*/  FFMA R2, R7, R18, R2 ;  /* 0x0000001207027223 */ /* 0x008fc80000000002 */
[----:B----4-:R-:W-:-:S07]  /*0cf0*/  FFMA R6, R13, R8, R2 ;  /* 0x000000080d067223 */ /* 0x010fce0000000002 */
.L_x_18:
[----:B------:R-:W-:Y:S05]  /*0d00*/  BSYNC.RECONVERGENT B1 ;  /* 0x0000000000017941 */ /* 0x000fea0003800200 */
.L_x_17:
[----:B------:R-:W-:Y:S05]  /*0d10*/  @!P1 BRA `(.L_x_11) ;  /* 0x00000000003c9947 */ /* 0x000fea0003800000 */
[----:B------:R-:W0:Y:S01]  /*0d20*/  LDC.64 R12, c[0x0][0x388] ;  /* 0x0000e200ff0c7b82 */ /* 0x000e220000000a00 */
[----:B------:R-:W-:-:S07]  /*0d30*/  IADD3 R2, PT, PT, -R4, RZ, RZ ;  /* 0x000000ff04027210 */ /* 0x000fce0007ffe1ff */
[----:B------:R-:W1:Y:S08]  /*0d40*/  LDC.64 R14, c[0x0][0x390] ;  /* 0x0000e400ff0e7b82 */ /* 0x000e700000000a00 */
[----:B------:R-:W2:Y:S02]  /*0d50*/  LDC.64 R16, c[0x0][0x398] ;  /* 0x0000e600ff107b82 */ /* 0x000ea40000000a00 */
.L_x_19:
[----:B0-----:R-:W-:-:S06]  /*0d60*/  IMAD.WIDE R4, R3, 0x4, R12 ;  /* 0x0000000403047825 */ /* 0x001fcc00078e020c */
[----:B------:R-:W2:Y:S01]  /*0d70*/  LDG.E R5, desc[UR4][R4.64] ;  /* 0x0000000404057981 */ /* 0x000ea2000c1e1900 */
[----:B-1----:R-:W-:-:S06]  /*0d80*/  IMAD.WIDE R8, R3, 0x4, R14 ;  /* 0x0000000403087825 */ /* 0x002fcc00078e020e */
[----:B------:R-:W3:Y:S01]  /*0d90*/  LDG.E R9, desc[UR4][R8.64] ;  /* 0x0000000408097981 */ /* 0x000ee2000c1e1900 */
[----:B------:R-:W-:Y:S01]  /*0da0*/  IADD3 R2, PT, PT, R2, 0x1, RZ ;  /* 0x0000000102027810 */ /* 0x000fe20007ffe0ff */
[----:B--2---:R-:W-:-:S06]  /*0db0*/  IMAD.WIDE R10, R5, 0x4, R16 ;  /* 0x00000004050a7825 */ /* 0x004fcc00078e0210 */
[----:B------:R-:W3:Y:S01]  /*0dc0*/  LDG.E R10, desc[UR4][R10.64] ;  /* 0x000000040a0a7981 */ /* 0x000ee2000c1e1900 */
[----:B------:R-:W-:Y:S02]  /*0dd0*/  ISETP.NE.AND P0, PT, R2, RZ, PT ;  /* 0x000000ff0200720c */ /* 0x000fe40003f05270 */
[----:B------:R-:W-:Y:S01]  /*0de0*/  IADD3 R3, PT, PT, R3, 0x1, RZ ;  /* 0x0000000103037810 */ /* 0x000fe20007ffe0ff */
[----:B---3--:R-:W-:-:S10]  /*0df0*/  FFMA R6, R9, R10, R6 ;  /* 0x0000000a09067223 */ /* 0x008fd40000000006 */
[----:B------:R-:W-:Y:S05]  /*0e00*/  @P0 BRA `(.L_x_19) ;  /* 0xfffffffc00d40947 */ /* 0x000fea000383ffff */
.L_x_11:
[----:B------:R-:W-:Y:S05]  /*0e10*/  BSYNC.RECONVERGENT B0 ;  /* 0x0000000000007941 */ /* 0x000fea0003800200 */
.L_x_10:
[----:B------:R-:W0:Y:S02]  /*0e20*/  LDC.64 R2, c[0x0][0x3a0] ;  /* 0x0000e800ff027b82 */ /* 0x000e240000000a00 */
[----:B0-----:R-:W-:-:S05]  /*0e30*/  IMAD.WIDE R2, R0, 0x4, R2 ;  /* 0x0000000400027825 */ /* 0x001fca00078e0202 */
[----:B------:R-:W-:Y:S01]  /*0e40*/  STG.E desc[UR4][R2.64], R6 ;  /* 0x0000000602007986 */ /* 0x000fe2000c101904 */
[----:B------:R-:W-:Y:S05]  /*0e50*/  EXIT ;  /* 0x000000000000794d */ /* 0x000fea0003800000 */
.L_x_20:
        /* <DEDUP_REMOVED lines=10> */
.L_x_25:


//--------------------- .text._Z24Vector_Multiply_ConstantPfS_fi --------------------------
	.section	.text._Z24Vector_Multiply_ConstantPfS_fi,"ax",@progbits
	.align	128
        .global         _Z24Vector_Multiply_ConstantPfS_fi
        .type           _Z24Vector_Multiply_ConstantPfS_fi,@function
        .size           _Z24Vector_Multiply_ConstantPfS_fi,(.L_x_26 - _Z24Vector_Multiply_ConstantPfS_fi)
        .other          _Z24Vector_Multiply_ConstantPfS_fi,@"STO_CUDA_ENTRY STV_DEFAULT"
_Z24Vector_Multiply_ConstantPfS_fi:
.text._Z24Vector_Multiply_ConstantPfS_fi:
        /* <DEDUP_REMOVED lines=14> */
[----:B---3--:R-:W-:-:S04]  /*00e0*/  IMAD.WIDE R4, R7, 0x4, R4 ;  /* 0x0000000407047825 */ /* 0x008fc800078e0204 */
[----:B--2---:R-:W-:-:S05]  /*00f0*/  FMUL R7, R2, UR6 ;  /* 0x0000000602077c20 */ /* 0x004fca0008400000 */
[----:B------:R-:W-:Y:S01]  /*0100*/  STG.E desc[UR4][R4.64], R7 ;  /* 0x0000000704007986 */ /* 0x000fe2000c101904 */
[----:B------:R-:W-:Y:S05]  /*0110*/  EXIT ;  /* 0x000000000000794d */ /* 0x000fea0003800000 */
.L_x_21:
        /* <DEDUP_REMOVED lines=14> */
.L_x_26:


//--------------------- .nv.shared.reserved.0     --------------------------
	.section	.nv.shared.reserved.0,"aw",@nobits
	.weak		__nv_reservedSMEM_offset_0_alias
	.size		__nv_reservedSMEM_offset_0_alias, 0, 64
	.other		__nv_reservedSMEM_offset_0_alias,@"STO_CUDA_RESERVED_SHARED STV_DEFAULT"
__nv_reservedSMEM_offset_0_alias:
	.zero		0
	.zero		64


//--------------------- .nv.shared._Z14FinalReductionPfS_i --------------------------
	.section	.nv.shared._Z14FinalReductionPfS_i,"aw",@nobits
	.sectionflags	@""
	.align	4
.nv.shared._Z14FinalReductionPfS_i:
	.zero		1536


//--------------------- .nv.shared._Z17DotProduct_KernelPfS_S_S_i --------------------------
	.section	.nv.shared._Z17DotProduct_KernelPfS_S_S_i,"aw",@nobits
	.sectionflags	@""
	.align	4
.nv.shared._Z17DotProduct_KernelPfS_S_S_i:
	.zero		1536


//--------------------- .nv.constant0._Z11Vector_AXPYPfS_fi --------------------------
	.section	.nv.constant0._Z11Vector_AXPYPfS_fi,"a",@progbits
	.sectionflags	@""
	.align	4
.nv.constant0._Z11Vector_AXPYPfS_fi:
	.zero		920


//--------------------- .nv.constant0._Z14FinalReductionPfS_i --------------------------
	.section	.nv.constant0._Z14FinalReductionPfS_i,"a",@progbits
	.sectionflags	@""
	.align	4
.nv.constant0._Z14FinalReductionPfS_i:
	.zero		916


//--------------------- .nv.constant0._Z17DotProduct_KernelPfS_S_S_i --------------------------
	.section	.nv.constant0._Z17DotProduct_KernelPfS_S_S_i,"a",@progbits
	.sectionflags	@""
	.align	4
.nv.constant0._Z17DotProduct_KernelPfS_S_S_i:
	.zero		932


//--------------------- .nv.constant0._Z15SpMV_CSR_KernelPiS_PfS0_S0_i --------------------------
	.section	.nv.constant0._Z15SpMV_CSR_KernelPiS_PfS0_S0_i,"a",@progbits
	.sectionflags	@""
	.align	4
.nv.constant0._Z15SpMV_CSR_KernelPiS_PfS0_S0_i:
	.zero		940


//--------------------- .nv.constant0._Z24Vector_Multiply_ConstantPfS_fi --------------------------
	.section	.nv.constant0._Z24Vector_Multiply_ConstantPfS_fi,"a",@progbits
	.sectionflags	@""
	.align	4
.nv.constant0._Z24Vector_Multiply_ConstantPfS_fi:
	.zero		920


//--------------------- SYMBOLS --------------------------

	.type		.nv.reservedSmem.offset0,@object
	.size		.nv.reservedSmem.offset0,0x4
	.type		.nv.reservedSmem.cap,@object
	.size		.nv.reservedSmem.cap,0x4
